//
// Generated by NVIDIA NVVM Compiler
//
// Compiler Build ID: CL-36424714
// Cuda compilation tools, release 13.0, V13.0.88
// Based on NVVM 20.0.0
//

.version 9.0
.target sm_100
.address_size 64

	// .globl	_Z25jacobiUnOptimizedOnDevicePfS_S_S_i
.const .align 4 .b8 b_s[2048];
// _ZZ23jacobiOptimizedOnDevicePfS_S_iE4xdsn has been demoted
// _ZZ23jacobiOptimizedOnDevicePfS_S_iE4xdsx has been demoted

.visible .entry _Z25jacobiUnOptimizedOnDevicePfS_S_S_i(
	.param .u64 .ptr .align 1 _Z25jacobiUnOptimizedOnDevicePfS_S_S_i_param_0,
	.param .u64 .ptr .align 1 _Z25jacobiUnOptimizedOnDevicePfS_S_S_i_param_1,
	.param .u64 .ptr .align 1 _Z25jacobiUnOptimizedOnDevicePfS_S_S_i_param_2,
	.param .u64 .ptr .align 1 _Z25jacobiUnOptimizedOnDevicePfS_S_S_i_param_3,
	.param .u32 _Z25jacobiUnOptimizedOnDevicePfS_S_S_i_param_4
)
{
	.reg .pred 	%p<22>;
	.reg .b32 	%r<82>;
	.reg .b32 	%f<231>;
	.reg .b64 	%rd<64>;

	ld.param.u64 	%rd17, [_Z25jacobiUnOptimizedOnDevicePfS_S_S_i_param_0];
	ld.param.u64 	%rd19, [_Z25jacobiUnOptimizedOnDevicePfS_S_S_i_param_1];
	ld.param.u64 	%rd20, [_Z25jacobiUnOptimizedOnDevicePfS_S_S_i_param_2];
	ld.param.u64 	%rd18, [_Z25jacobiUnOptimizedOnDevicePfS_S_S_i_param_3];
	ld.param.u32 	%r50, [_Z25jacobiUnOptimizedOnDevicePfS_S_S_i_param_4];
	cvta.to.global.u64 	%rd1, %rd20;
	cvta.to.global.u64 	%rd2, %rd19;
	mov.u32 	%r51, %ctaid.x;
	mov.u32 	%r52, %ntid.x;
	mov.u32 	%r53, %tid.x;
	mad.lo.s32 	%r1, %r51, %r52, %r53;
	setp.ge.s32 	%p1, %r1, %r50;
	@%p1 bra 	$L__BB0_32;
	mul.lo.s32 	%r2, %r50, %r1;
	setp.lt.s32 	%p2, %r1, 1;
	mov.f32 	%f219, 0f00000000;
	mov.b32 	%r77, 0;
	@%p2 bra 	$L__BB0_14;
	min.s32 	%r56, %r1, %r50;
	max.s32 	%r77, %r56, 1;
	and.b32  	%r4, %r77, 15;
	setp.lt.s32 	%p3, %r56, 16;
	mov.f32 	%f219, 0f00000000;
	mov.b32 	%r68, 0;
	@%p3 bra 	$L__BB0_5;
	and.b32  	%r68, %r77, 2147483632;
	neg.s32 	%r66, %r68;
	add.s64 	%rd3, %rd2, 32;
	add.s64 	%rd60, %rd1, 32;
	mov.f32 	%f219, 0f00000000;
	mov.u32 	%r65, %r2;
$L__BB0_4:
	.pragma "nounroll";
	mul.wide.s32 	%rd21, %r65, 4;
	add.s64 	%rd22, %rd3, %rd21;
	ld.global.f32 	%f34, [%rd22+-32];
	ld.global.f32 	%f35, [%rd60+-32];
	fma.rn.f32 	%f36, %f34, %f35, %f219;
	ld.global.f32 	%f37, [%rd22+-28];
	ld.global.f32 	%f38, [%rd60+-28];
	fma.rn.f32 	%f39, %f37, %f38, %f36;
	ld.global.f32 	%f40, [%rd22+-24];
	ld.global.f32 	%f41, [%rd60+-24];
	fma.rn.f32 	%f42, %f40, %f41, %f39;
	ld.global.f32 	%f43, [%rd22+-20];
	ld.global.f32 	%f44, [%rd60+-20];
	fma.rn.f32 	%f45, %f43, %f44, %f42;
	ld.global.f32 	%f46, [%rd22+-16];
	ld.global.f32 	%f47, [%rd60+-16];
	fma.rn.f32 	%f48, %f46, %f47, %f45;
	ld.global.f32 	%f49, [%rd22+-12];
	ld.global.f32 	%f50, [%rd60+-12];
	fma.rn.f32 	%f51, %f49, %f50, %f48;
	ld.global.f32 	%f52, [%rd22+-8];
	ld.global.f32 	%f53, [%rd60+-8];
	fma.rn.f32 	%f54, %f52, %f53, %f51;
	ld.global.f32 	%f55, [%rd22+-4];
	ld.global.f32 	%f56, [%rd60+-4];
	fma.rn.f32 	%f57, %f55, %f56, %f54;
	ld.global.f32 	%f58, [%rd22];
	ld.global.f32 	%f59, [%rd60];
	fma.rn.f32 	%f60, %f58, %f59, %f57;
	ld.global.f32 	%f61, [%rd22+4];
	ld.global.f32 	%f62, [%rd60+4];
	fma.rn.f32 	%f63, %f61, %f62, %f60;
	ld.global.f32 	%f64, [%rd22+8];
	ld.global.f32 	%f65, [%rd60+8];
	fma.rn.f32 	%f66, %f64, %f65, %f63;
	ld.global.f32 	%f67, [%rd22+12];
	ld.global.f32 	%f68, [%rd60+12];
	fma.rn.f32 	%f69, %f67, %f68, %f66;
	ld.global.f32 	%f70, [%rd22+16];
	ld.global.f32 	%f71, [%rd60+16];
	fma.rn.f32 	%f72, %f70, %f71, %f69;
	ld.global.f32 	%f73, [%rd22+20];
	ld.global.f32 	%f74, [%rd60+20];
	fma.rn.f32 	%f75, %f73, %f74, %f72;
	ld.global.f32 	%f76, [%rd22+24];
	ld.global.f32 	%f77, [%rd60+24];
	fma.rn.f32 	%f78, %f76, %f77, %f75;
	ld.global.f32 	%f79, [%rd22+28];
	ld.global.f32 	%f80, [%rd60+28];
	fma.rn.f32 	%f219, %f79, %f80, %f78;
	add.s32 	%r66, %r66, 16;
	add.s32 	%r65, %r65, 16;
	add.s64 	%rd60, %rd60, 64;
	setp.ne.s32 	%p4, %r66, 0;
	@%p4 bra 	$L__BB0_4;
$L__BB0_5:
	setp.eq.s32 	%p5, %r4, 0;
	@%p5 bra 	$L__BB0_14;
	and.b32  	%r12, %r77, 7;
	setp.lt.u32 	%p6, %r4, 8;
	@%p6 bra 	$L__BB0_8;
	add.s32 	%r57, %r68, %r2;
	mul.wide.s32 	%rd23, %r57, 4;
	add.s64 	%rd24, %rd2, %rd23;
	ld.global.f32 	%f82, [%rd24];
	mul.wide.u32 	%rd25, %r68, 4;
	add.s64 	%rd26, %rd1, %rd25;
	ld.global.f32 	%f83, [%rd26];
	fma.rn.f32 	%f84, %f82, %f83, %f219;
	ld.global.f32 	%f85, [%rd24+4];
	ld.global.f32 	%f86, [%rd26+4];
	fma.rn.f32 	%f87, %f85, %f86, %f84;
	ld.global.f32 	%f88, [%rd24+8];
	ld.global.f32 	%f89, [%rd26+8];
	fma.rn.f32 	%f90, %f88, %f89, %f87;
	ld.global.f32 	%f91, [%rd24+12];
	ld.global.f32 	%f92, [%rd26+12];
	fma.rn.f32 	%f93, %f91, %f92, %f90;
	ld.global.f32 	%f94, [%rd24+16];
	ld.global.f32 	%f95, [%rd26+16];
	fma.rn.f32 	%f96, %f94, %f95, %f93;
	ld.global.f32 	%f97, [%rd24+20];
	ld.global.f32 	%f98, [%rd26+20];
	fma.rn.f32 	%f99, %f97, %f98, %f96;
	ld.global.f32 	%f100, [%rd24+24];
	ld.global.f32 	%f101, [%rd26+24];
	fma.rn.f32 	%f102, %f100, %f101, %f99;
	ld.global.f32 	%f103, [%rd24+28];
	ld.global.f32 	%f104, [%rd26+28];
	fma.rn.f32 	%f219, %f103, %f104, %f102;
	add.s32 	%r68, %r68, 8;
$L__BB0_8:
	setp.eq.s32 	%p7, %r12, 0;
	@%p7 bra 	$L__BB0_14;
	and.b32  	%r15, %r77, 3;
	setp.lt.u32 	%p8, %r12, 4;
	@%p8 bra 	$L__BB0_11;
	add.s32 	%r58, %r68, %r2;
	mul.wide.s32 	%rd27, %r58, 4;
	add.s64 	%rd28, %rd2, %rd27;
	ld.global.f32 	%f106, [%rd28];
	mul.wide.u32 	%rd29, %r68, 4;
	add.s64 	%rd30, %rd1, %rd29;
	ld.global.f32 	%f107, [%rd30];
	fma.rn.f32 	%f108, %f106, %f107, %f219;
	ld.global.f32 	%f109, [%rd28+4];
	ld.global.f32 	%f110, [%rd30+4];
	fma.rn.f32 	%f111, %f109, %f110, %f108;
	ld.global.f32 	%f112, [%rd28+8];
	ld.global.f32 	%f113, [%rd30+8];
	fma.rn.f32 	%f114, %f112, %f113, %f111;
	ld.global.f32 	%f115, [%rd28+12];
	ld.global.f32 	%f116, [%rd30+12];
	fma.rn.f32 	%f219, %f115, %f116, %f114;
	add.s32 	%r68, %r68, 4;
$L__BB0_11:
	setp.eq.s32 	%p9, %r15, 0;
	@%p9 bra 	$L__BB0_14;
	mul.wide.u32 	%rd31, %r68, 4;
	add.s64 	%rd61, %rd1, %rd31;
	add.s32 	%r71, %r68, %r2;
	neg.s32 	%r70, %r15;
$L__BB0_13:
	.pragma "nounroll";
	mul.wide.s32 	%rd32, %r71, 4;
	add.s64 	%rd33, %rd2, %rd32;
	ld.global.f32 	%f117, [%rd33];
	ld.global.f32 	%f118, [%rd61];
	fma.rn.f32 	%f219, %f117, %f118, %f219;
	add.s64 	%rd61, %rd61, 4;
	add.s32 	%r71, %r71, 1;
	add.s32 	%r70, %r70, 1;
	setp.ne.s32 	%p10, %r70, 0;
	@%p10 bra 	$L__BB0_13;
$L__BB0_14:
	setp.ge.s32 	%p11, %r77, %r50;
	@%p11 bra 	$L__BB0_18;
	setp.eq.s32 	%p12, %r1, %r77;
	@%p12 bra 	$L__BB0_17;
	add.s32 	%r59, %r77, %r2;
	mul.wide.s32 	%rd34, %r59, 4;
	add.s64 	%rd35, %rd2, %rd34;
	ld.global.f32 	%f119, [%rd35];
	mul.wide.u32 	%rd36, %r77, 4;
	add.s64 	%rd37, %rd1, %rd36;
	ld.global.f32 	%f120, [%rd37];
	fma.rn.f32 	%f219, %f119, %f120, %f219;
$L__BB0_17:
	add.s32 	%r77, %r77, 1;
$L__BB0_18:
	setp.ge.s32 	%p13, %r77, %r50;
	@%p13 bra 	$L__BB0_31;
	sub.s32 	%r27, %r50, %r77;
	and.b32  	%r28, %r27, 15;
	sub.s32 	%r60, %r77, %r50;
	setp.gt.u32 	%p14, %r60, -16;
	@%p14 bra 	$L__BB0_22;
	and.b32  	%r61, %r27, -16;
	neg.s32 	%r75, %r61;
	add.s64 	%rd10, %rd2, 32;
	add.s32 	%r74, %r77, %r2;
	mul.wide.u32 	%rd38, %r77, 4;
	add.s64 	%rd39, %rd38, %rd1;
	add.s64 	%rd62, %rd39, 32;
$L__BB0_21:
	.pragma "nounroll";
	mul.wide.s32 	%rd40, %r74, 4;
	add.s64 	%rd41, %rd10, %rd40;
	ld.global.f32 	%f122, [%rd41+-32];
	ld.global.f32 	%f123, [%rd62+-32];
	fma.rn.f32 	%f124, %f122, %f123, %f219;
	ld.global.f32 	%f125, [%rd41+-28];
	ld.global.f32 	%f126, [%rd62+-28];
	fma.rn.f32 	%f127, %f125, %f126, %f124;
	ld.global.f32 	%f128, [%rd41+-24];
	ld.global.f32 	%f129, [%rd62+-24];
	fma.rn.f32 	%f130, %f128, %f129, %f127;
	ld.global.f32 	%f131, [%rd41+-20];
	ld.global.f32 	%f132, [%rd62+-20];
	fma.rn.f32 	%f133, %f131, %f132, %f130;
	ld.global.f32 	%f134, [%rd41+-16];
	ld.global.f32 	%f135, [%rd62+-16];
	fma.rn.f32 	%f136, %f134, %f135, %f133;
	ld.global.f32 	%f137, [%rd41+-12];
	ld.global.f32 	%f138, [%rd62+-12];
	fma.rn.f32 	%f139, %f137, %f138, %f136;
	ld.global.f32 	%f140, [%rd41+-8];
	ld.global.f32 	%f141, [%rd62+-8];
	fma.rn.f32 	%f142, %f140, %f141, %f139;
	ld.global.f32 	%f143, [%rd41+-4];
	ld.global.f32 	%f144, [%rd62+-4];
	fma.rn.f32 	%f145, %f143, %f144, %f142;
	ld.global.f32 	%f146, [%rd41];
	ld.global.f32 	%f147, [%rd62];
	fma.rn.f32 	%f148, %f146, %f147, %f145;
	ld.global.f32 	%f149, [%rd41+4];
	ld.global.f32 	%f150, [%rd62+4];
	fma.rn.f32 	%f151, %f149, %f150, %f148;
	ld.global.f32 	%f152, [%rd41+8];
	ld.global.f32 	%f153, [%rd62+8];
	fma.rn.f32 	%f154, %f152, %f153, %f151;
	ld.global.f32 	%f155, [%rd41+12];
	ld.global.f32 	%f156, [%rd62+12];
	fma.rn.f32 	%f157, %f155, %f156, %f154;
	ld.global.f32 	%f158, [%rd41+16];
	ld.global.f32 	%f159, [%rd62+16];
	fma.rn.f32 	%f160, %f158, %f159, %f157;
	ld.global.f32 	%f161, [%rd41+20];
	ld.global.f32 	%f162, [%rd62+20];
	fma.rn.f32 	%f163, %f161, %f162, %f160;
	ld.global.f32 	%f164, [%rd41+24];
	ld.global.f32 	%f165, [%rd62+24];
	fma.rn.f32 	%f166, %f164, %f165, %f163;
	ld.global.f32 	%f167, [%rd41+28];
	ld.global.f32 	%f168, [%rd62+28];
	fma.rn.f32 	%f219, %f167, %f168, %f166;
	add.s32 	%r77, %r77, 16;
	add.s32 	%r75, %r75, 16;
	add.s32 	%r74, %r74, 16;
	add.s64 	%rd62, %rd62, 64;
	setp.ne.s32 	%p15, %r75, 0;
	@%p15 bra 	$L__BB0_21;
$L__BB0_22:
	setp.eq.s32 	%p16, %r28, 0;
	@%p16 bra 	$L__BB0_31;
	and.b32  	%r38, %r27, 7;
	setp.lt.u32 	%p17, %r28, 8;
	@%p17 bra 	$L__BB0_25;
	add.s32 	%r62, %r77, %r2;
	mul.wide.s32 	%rd42, %r62, 4;
	add.s64 	%rd43, %rd2, %rd42;
	ld.global.f32 	%f170, [%rd43];
	mul.wide.u32 	%rd44, %r77, 4;
	add.s64 	%rd45, %rd1, %rd44;
	ld.global.f32 	%f171, [%rd45];
	fma.rn.f32 	%f172, %f170, %f171, %f219;
	ld.global.f32 	%f173, [%rd43+4];
	ld.global.f32 	%f174, [%rd45+4];
	fma.rn.f32 	%f175, %f173, %f174, %f172;
	ld.global.f32 	%f176, [%rd43+8];
	ld.global.f32 	%f177, [%rd45+8];
	fma.rn.f32 	%f178, %f176, %f177, %f175;
	ld.global.f32 	%f179, [%rd43+12];
	ld.global.f32 	%f180, [%rd45+12];
	fma.rn.f32 	%f181, %f179, %f180, %f178;
	ld.global.f32 	%f182, [%rd43+16];
	ld.global.f32 	%f183, [%rd45+16];
	fma.rn.f32 	%f184, %f182, %f183, %f181;
	ld.global.f32 	%f185, [%rd43+20];
	ld.global.f32 	%f186, [%rd45+20];
	fma.rn.f32 	%f187, %f185, %f186, %f184;
	ld.global.f32 	%f188, [%rd43+24];
	ld.global.f32 	%f189, [%rd45+24];
	fma.rn.f32 	%f190, %f188, %f189, %f187;
	ld.global.f32 	%f191, [%rd43+28];
	ld.global.f32 	%f192, [%rd45+28];
	fma.rn.f32 	%f219, %f191, %f192, %f190;
	add.s32 	%r77, %r77, 8;
$L__BB0_25:
	setp.eq.s32 	%p18, %r38, 0;
	@%p18 bra 	$L__BB0_31;
	and.b32  	%r41, %r27, 3;
	setp.lt.u32 	%p19, %r38, 4;
	@%p19 bra 	$L__BB0_28;
	add.s32 	%r63, %r77, %r2;
	mul.wide.s32 	%rd46, %r63, 4;
	add.s64 	%rd47, %rd2, %rd46;
	ld.global.f32 	%f194, [%rd47];
	mul.wide.u32 	%rd48, %r77, 4;
	add.s64 	%rd49, %rd1, %rd48;
	ld.global.f32 	%f195, [%rd49];
	fma.rn.f32 	%f196, %f194, %f195, %f219;
	ld.global.f32 	%f197, [%rd47+4];
	ld.global.f32 	%f198, [%rd49+4];
	fma.rn.f32 	%f199, %f197, %f198, %f196;
	ld.global.f32 	%f200, [%rd47+8];
	ld.global.f32 	%f201, [%rd49+8];
	fma.rn.f32 	%f202, %f200, %f201, %f199;
	ld.global.f32 	%f203, [%rd47+12];
	ld.global.f32 	%f204, [%rd49+12];
	fma.rn.f32 	%f219, %f203, %f204, %f202;
	add.s32 	%r77, %r77, 4;
$L__BB0_28:
	setp.eq.s32 	%p20, %r41, 0;
	@%p20 bra 	$L__BB0_31;
	mul.wide.u32 	%rd50, %r77, 4;
	add.s64 	%rd63, %rd1, %rd50;
	add.s32 	%r81, %r77, %r2;
	neg.s32 	%r80, %r41;
$L__BB0_30:
	.pragma "nounroll";
	mul.wide.s32 	%rd51, %r81, 4;
	add.s64 	%rd52, %rd2, %rd51;
	ld.global.f32 	%f205, [%rd52];
	ld.global.f32 	%f206, [%rd63];
	fma.rn.f32 	%f219, %f205, %f206, %f219;
	add.s64 	%rd63, %rd63, 4;
	add.s32 	%r81, %r81, 1;
	add.s32 	%r80, %r80, 1;
	setp.ne.s32 	%p21, %r80, 0;
	@%p21 bra 	$L__BB0_30;
$L__BB0_31:
	cvta.to.global.u64 	%rd53, %rd18;
	mul.wide.s32 	%rd54, %r1, 4;
	add.s64 	%rd55, %rd53, %rd54;
	ld.global.f32 	%f207, [%rd55];
	sub.f32 	%f208, %f207, %f219;
	add.s32 	%r64, %r2, %r1;
	mul.wide.s32 	%rd56, %r64, 4;
	add.s64 	%rd57, %rd2, %rd56;
	ld.global.f32 	%f209, [%rd57];
	div.rn.f32 	%f210, %f208, %f209;
	cvta.to.global.u64 	%rd58, %rd17;
	add.s64 	%rd59, %rd58, %rd54;
	st.global.f32 	[%rd59], %f210;
$L__BB0_32:
	ret;

}
	// .globl	_Z23jacobiOptimizedOnDevicePfS_S_i
.visible .entry _Z23jacobiOptimizedOnDevicePfS_S_i(
	.param .u64 .ptr .align 1 _Z23jacobiOptimizedOnDevicePfS_S_i_param_0,
	.param .u64 .ptr .align 1 _Z23jacobiOptimizedOnDevicePfS_S_i_param_1,
	.param .u64 .ptr .align 1 _Z23jacobiOptimizedOnDevicePfS_S_i_param_2,
	.param .u32 _Z23jacobiOptimizedOnDevicePfS_S_i_param_3
)
{
	.reg .pred 	%p<20>;
	.reg .b32 	%r<87>;
	.reg .b32 	%f<77>;
	.reg .b64 	%rd<54>;
	// demoted variable
	.shared .align 4 .b8 _ZZ23jacobiOptimizedOnDevicePfS_S_iE4xdsn[128];
	// demoted variable
	.shared .align 4 .b8 _ZZ23jacobiOptimizedOnDevicePfS_S_iE4xdsx[128];
	ld.param.u64 	%rd13, [_Z23jacobiOptimizedOnDevicePfS_S_i_param_0];
	ld.param.u64 	%rd14, [_Z23jacobiOptimizedOnDevicePfS_S_i_param_1];
	ld.param.u64 	%rd12, [_Z23jacobiOptimizedOnDevicePfS_S_i_param_2];
	ld.param.u32 	%r46, [_Z23jacobiOptimizedOnDevicePfS_S_i_param_3];
	cvta.to.global.u64 	%rd1, %rd14;
	cvta.to.global.u64 	%rd2, %rd13;
	mov.u32 	%r47, %ctaid.x;
	mov.u32 	%r1, %tid.x;
	shl.b32 	%r2, %r47, 10;
	shl.b32 	%r48, %r1, 5;
	add.s32 	%r49, %r48, %r1;
	add.s32 	%r3, %r49, %r2;
	setp.ge.s32 	%p1, %r3, %r46;
	@%p1 bra 	$L__BB1_31;
	cvta.to.global.u64 	%rd15, %rd12;
	mul.lo.s32 	%r74, %r46, %r3;
	shl.b32 	%r51, %r3, 5;
	mul.wide.s32 	%rd16, %r51, 4;
	add.s64 	%rd3, %rd15, %rd16;
	shl.b32 	%r52, %r1, 2;
	mov.u32 	%r53, _ZZ23jacobiOptimizedOnDevicePfS_S_iE4xdsn;
	add.s32 	%r5, %r53, %r52;
	mov.u32 	%r54, _ZZ23jacobiOptimizedOnDevicePfS_S_iE4xdsx;
	add.s32 	%r6, %r54, %r52;
	mul.wide.s32 	%rd17, %r3, 4;
	mov.u64 	%rd18, b_s;
	add.s64 	%rd4, %rd18, %rd17;
	add.s32 	%r55, %r74, %r3;
	mul.wide.s32 	%rd19, %r55, 4;
	add.s64 	%rd5, %rd1, %rd19;
	mul.lo.s32 	%r56, %r1, -33;
	sub.s32 	%r73, %r56, %r2;
	mul.wide.s32 	%rd20, %r74, 4;
	add.s64 	%rd21, %rd20, %rd1;
	add.s64 	%rd52, %rd21, 16;
	mov.f32 	%f69, 0f00000000;
	mov.b32 	%r75, 0;
$L__BB1_2:
	setp.eq.s32 	%p2, %r73, 0;
	@%p2 bra 	$L__BB1_4;
	ld.global.f32 	%f20, [%rd3];
	st.shared.f32 	[%r5], %f20;
	mul.wide.s32 	%rd22, %r74, 4;
	add.s64 	%rd23, %rd1, %rd22;
	ld.global.f32 	%f21, [%rd23];
	fma.rn.f32 	%f69, %f21, %f20, %f69;
	ld.const.f32 	%f22, [%rd4];
	sub.f32 	%f23, %f22, %f69;
	ld.global.f32 	%f24, [%rd5];
	div.rn.f32 	%f25, %f23, %f24;
	st.shared.f32 	[%r6], %f25;
$L__BB1_4:
	add.s32 	%r57, %r75, 1;
	setp.eq.s32 	%p3, %r3, %r57;
	@%p3 bra 	$L__BB1_6;
	ld.global.f32 	%f26, [%rd3];
	st.shared.f32 	[%r5], %f26;
	ld.global.f32 	%f27, [%rd52+-12];
	fma.rn.f32 	%f69, %f27, %f26, %f69;
	ld.const.f32 	%f28, [%rd4];
	sub.f32 	%f29, %f28, %f69;
	ld.global.f32 	%f30, [%rd5];
	div.rn.f32 	%f31, %f29, %f30;
	st.shared.f32 	[%r6], %f31;
$L__BB1_6:
	add.s32 	%r58, %r75, 2;
	setp.eq.s32 	%p4, %r3, %r58;
	@%p4 bra 	$L__BB1_8;
	ld.global.f32 	%f32, [%rd3];
	st.shared.f32 	[%r5], %f32;
	ld.global.f32 	%f33, [%rd52+-8];
	fma.rn.f32 	%f69, %f33, %f32, %f69;
	ld.const.f32 	%f34, [%rd4];
	sub.f32 	%f35, %f34, %f69;
	ld.global.f32 	%f36, [%rd5];
	div.rn.f32 	%f37, %f35, %f36;
	st.shared.f32 	[%r6], %f37;
$L__BB1_8:
	add.s32 	%r59, %r75, 3;
	setp.eq.s32 	%p5, %r3, %r59;
	@%p5 bra 	$L__BB1_10;
	ld.global.f32 	%f38, [%rd3];
	st.shared.f32 	[%r5], %f38;
	ld.global.f32 	%f39, [%rd52+-4];
	fma.rn.f32 	%f69, %f39, %f38, %f69;
	ld.const.f32 	%f40, [%rd4];
	sub.f32 	%f41, %f40, %f69;
	ld.global.f32 	%f42, [%rd5];
	div.rn.f32 	%f43, %f41, %f42;
	st.shared.f32 	[%r6], %f43;
$L__BB1_10:
	add.s32 	%r60, %r75, 4;
	setp.eq.s32 	%p6, %r3, %r60;
	@%p6 bra 	$L__BB1_12;
	ld.global.f32 	%f44, [%rd3];
	st.shared.f32 	[%r5], %f44;
	ld.global.f32 	%f45, [%rd52];
	fma.rn.f32 	%f69, %f45, %f44, %f69;
	ld.const.f32 	%f46, [%rd4];
	sub.f32 	%f47, %f46, %f69;
	ld.global.f32 	%f48, [%rd5];
	div.rn.f32 	%f49, %f47, %f48;
	st.shared.f32 	[%r6], %f49;
$L__BB1_12:
	add.s32 	%r61, %r75, 5;
	setp.eq.s32 	%p7, %r3, %r61;
	@%p7 bra 	$L__BB1_14;
	ld.global.f32 	%f50, [%rd3];
	st.shared.f32 	[%r5], %f50;
	ld.global.f32 	%f51, [%rd52+4];
	fma.rn.f32 	%f69, %f51, %f50, %f69;
	ld.const.f32 	%f52, [%rd4];
	sub.f32 	%f53, %f52, %f69;
	ld.global.f32 	%f54, [%rd5];
	div.rn.f32 	%f55, %f53, %f54;
	st.shared.f32 	[%r6], %f55;
$L__BB1_14:
	add.s32 	%r62, %r75, 6;
	setp.eq.s32 	%p8, %r3, %r62;
	@%p8 bra 	$L__BB1_16;
	ld.global.f32 	%f56, [%rd3];
	st.shared.f32 	[%r5], %f56;
	ld.global.f32 	%f57, [%rd52+8];
	fma.rn.f32 	%f69, %f57, %f56, %f69;
	ld.const.f32 	%f58, [%rd4];
	sub.f32 	%f59, %f58, %f69;
	ld.global.f32 	%f60, [%rd5];
	div.rn.f32 	%f61, %f59, %f60;
	st.shared.f32 	[%r6], %f61;
$L__BB1_16:
	add.s32 	%r63, %r75, 7;
	setp.eq.s32 	%p9, %r3, %r63;
	@%p9 bra 	$L__BB1_18;
	ld.global.f32 	%f62, [%rd3];
	st.shared.f32 	[%r5], %f62;
	ld.global.f32 	%f63, [%rd52+12];
	fma.rn.f32 	%f69, %f63, %f62, %f69;
	ld.const.f32 	%f64, [%rd4];
	sub.f32 	%f65, %f64, %f69;
	ld.global.f32 	%f66, [%rd5];
	div.rn.f32 	%f67, %f65, %f66;
	st.shared.f32 	[%r6], %f67;
$L__BB1_18:
	add.s32 	%r75, %r75, 8;
	add.s32 	%r74, %r74, 8;
	add.s32 	%r73, %r73, 8;
	add.s64 	%rd52, %rd52, 32;
	setp.eq.s32 	%p10, %r75, 32;
	@%p10 bra 	$L__BB1_19;
	bra.uni 	$L__BB1_2;
$L__BB1_19:
	setp.lt.s32 	%p11, %r46, 1;
	@%p11 bra 	$L__BB1_31;
	ld.shared.f32 	%f1, [%r6];
	and.b32  	%r8, %r46, 7;
	setp.lt.u32 	%p12, %r46, 8;
	mov.b32 	%r84, 0;
	@%p12 bra 	$L__BB1_23;
	and.b32  	%r84, %r46, 2147483640;
	neg.s32 	%r83, %r84;
	shl.b32 	%r11, %r46, 3;
	shl.b32 	%r81, %r46, 1;
	mul.lo.s32 	%r80, %r46, 3;
	shl.b32 	%r79, %r46, 2;
	mul.lo.s32 	%r78, %r46, 5;
	mul.lo.s32 	%r77, %r46, 6;
	mul.lo.s32 	%r76, %r46, 7;
	mul.wide.u32 	%rd7, %r11, 4;
	mov.u64 	%rd53, %rd2;
	mov.u32 	%r82, %r46;
$L__BB1_22:
	.pragma "nounroll";
	st.global.f32 	[%rd53], %f1;
	mul.wide.u32 	%rd24, %r82, 4;
	add.s64 	%rd25, %rd2, %rd24;
	st.global.f32 	[%rd25], %f1;
	mul.wide.u32 	%rd26, %r81, 4;
	add.s64 	%rd27, %rd2, %rd26;
	st.global.f32 	[%rd27], %f1;
	mul.wide.u32 	%rd28, %r80, 4;
	add.s64 	%rd29, %rd2, %rd28;
	st.global.f32 	[%rd29], %f1;
	mul.wide.u32 	%rd30, %r79, 4;
	add.s64 	%rd31, %rd2, %rd30;
	st.global.f32 	[%rd31], %f1;
	mul.wide.u32 	%rd32, %r78, 4;
	add.s64 	%rd33, %rd2, %rd32;
	st.global.f32 	[%rd33], %f1;
	mul.wide.u32 	%rd34, %r77, 4;
	add.s64 	%rd35, %rd2, %rd34;
	st.global.f32 	[%rd35], %f1;
	mul.wide.u32 	%rd36, %r76, 4;
	add.s64 	%rd37, %rd2, %rd36;
	st.global.f32 	[%rd37], %f1;
	add.s32 	%r83, %r83, 8;
	add.s32 	%r82, %r82, %r11;
	add.s32 	%r81, %r81, %r11;
	add.s32 	%r80, %r80, %r11;
	add.s32 	%r79, %r79, %r11;
	add.s32 	%r78, %r78, %r11;
	add.s32 	%r77, %r77, %r11;
	add.s32 	%r76, %r76, %r11;
	add.s64 	%rd53, %rd53, %rd7;
	setp.ne.s32 	%p13, %r83, 0;
	@%p13 bra 	$L__BB1_22;
$L__BB1_23:
	setp.eq.s32 	%p14, %r8, 0;
	@%p14 bra 	$L__BB1_31;
	and.b32  	%r41, %r46, 3;
	setp.lt.u32 	%p15, %r8, 4;
	@%p15 bra 	$L__BB1_26;
	mul.lo.s32 	%r65, %r84, %r46;
	mul.wide.u32 	%rd38, %r65, 4;
	add.s64 	%rd39, %rd2, %rd38;
	st.global.f32 	[%rd39], %f1;
	add.s32 	%r66, %r65, %r46;
	mul.wide.u32 	%rd40, %r66, 4;
	add.s64 	%rd41, %rd2, %rd40;
	st.global.f32 	[%rd41], %f1;
	add.s32 	%r67, %r66, %r46;
	mul.wide.u32 	%rd42, %r67, 4;
	add.s64 	%rd43, %rd2, %rd42;
	st.global.f32 	[%rd43], %f1;
	add.s32 	%r68, %r67, %r46;
	mul.wide.u32 	%rd44, %r68, 4;
	add.s64 	%rd45, %rd2, %rd44;
	st.global.f32 	[%rd45], %f1;
	add.s32 	%r84, %r84, 4;
$L__BB1_26:
	setp.eq.s32 	%p16, %r41, 0;
	@%p16 bra 	$L__BB1_31;
	setp.eq.s32 	%p17, %r41, 1;
	@%p17 bra 	$L__BB1_29;
	mul.lo.s32 	%r69, %r84, %r46;
	mul.wide.u32 	%rd46, %r69, 4;
	add.s64 	%rd47, %rd2, %rd46;
	st.global.f32 	[%rd47], %f1;
	add.s32 	%r70, %r69, %r46;
	mul.wide.u32 	%rd48, %r70, 4;
	add.s64 	%rd49, %rd2, %rd48;
	st.global.f32 	[%rd49], %f1;
	add.s32 	%r84, %r84, 2;
$L__BB1_29:
	and.b32  	%r71, %r46, 1;
	setp.eq.b32 	%p18, %r71, 1;
	not.pred 	%p19, %p18;
	@%p19 bra 	$L__BB1_31;
	mul.lo.s32 	%r72, %r84, %r46;
	mul.wide.u32 	%rd50, %r72, 4;
	add.s64 	%rd51, %rd2, %rd50;
	st.global.f32 	[%rd51], %f1;
$L__BB1_31:
	ret;

}


// ===== COMPILED SASS (sm_100) =====

	.target	sm_100

	.elftype	@"ET_EXEC"


//--------------------- .note.nv.tkinfo           --------------------------
	.section	.note.nv.tkinfo,"",@"SHT_NOTE"
	.sectionflags	@"SHF_NOTE_NV_TKINFO"
	.tkinfo
        /*0018*/ 	.word	0x00000002
        /*0030*/ 	.string	""
        /*0030*/ 	.string	"ptxas"
        /*0030*/ 	.string	"Cuda compilation tools, release 13.0, V13.0.88"
        /*0030*/ 	.string	"Build cuda_13.0.r13.0/compiler.36424714_0"
        /*0030*/ 	.string	"-arch sm_100 -m 64 "



//--------------------- .note.nv.cuinfo           --------------------------
	.section	.note.nv.cuinfo,"",@"SHT_NOTE"
	.sectionflags	@"SHF_NOTE_NV_CUINFO"
        /*0018*/ 	.short	0x0002
        /*001a*/ 	.short	0x0064
        /*001c*/ 	.short	0x0082
	.zero		2


//--------------------- .nv.info                  --------------------------
	.section	.nv.info,"",@"SHT_CUDA_INFO"
	.align	4


	//----- nvinfo : EIATTR_REGCOUNT
	.align		4
        /*0000*/ 	.byte	0x04, 0x2f
        /*0002*/ 	.short	(.L_2 - .L_1)
	.align		4
.L_1:
        /*0004*/ 	.word	index@(_Z25jacobiUnOptimizedOnDevicePfS_S_S_i)
        /*0008*/ 	.word	0x00000020


	//----- nvinfo : EIATTR_FRAME_SIZE
	.align		4
.L_2:
        /*000c*/ 	.byte	0x04, 0x11
        /*000e*/ 	.short	(.L_4 - .L_3)
	.align		4
.L_3:
        /*0010*/ 	.word	index@($__internal_1_$__cuda_sm3x_div_rn_noftz_f32_slowpath)
        /*0014*/ 	.word	0x00000000


	//----- nvinfo : EIATTR_FRAME_SIZE
	.align		4
.L_4:
        /*0018*/ 	.byte	0x04, 0x11
        /*001a*/ 	.short	(.L_6 - .L_5)
	.align		4
.L_5:
        /*001c*/ 	.word	index@(_Z25jacobiUnOptimizedOnDevicePfS_S_S_i)
        /*0020*/ 	.word	0x00000000


	//----- nvinfo : EIATTR_REGCOUNT
	.align		4
.L_6:
        /*0024*/ 	.byte	0x04, 0x2f
        /*0026*/ 	.short	(.L_8 - .L_7)
	.align		4
.L_7:
        /*0028*/ 	.word	index@(_Z23jacobiOptimizedOnDevicePfS_S_i)
        /*002c*/ 	.word	0x00000020


	//----- nvinfo : EIATTR_FRAME_SIZE
	.align		4
.L_8:
        /*0030*/ 	.byte	0x04, 0x11
        /*0032*/ 	.short	(.L_10 - .L_9)
	.align		4
.L_9:
        /*0034*/ 	.word	index@($__internal_0_$__cuda_sm3x_div_rn_noftz_f32_slowpath)
        /*0038*/ 	.word	0x00000000


	//----- nvinfo : EIATTR_FRAME_SIZE
	.align		4
.L_10:
        /*003c*/ 	.byte	0x04, 0x11
        /*003e*/ 	.short	(.L_12 - .L_11)
	.align		4
.L_11:
        /*0040*/ 	.word	index@(_Z23jacobiOptimizedOnDevicePfS_S_i)
        /*0044*/ 	.word	0x00000000


	//----- nvinfo : EIATTR_MIN_STACK_SIZE
	.align		4
.L_12:
        /*0048*/ 	.byte	0x04, 0x12
        /*004a*/ 	.short	(.L_14 - .L_13)
	.align		4
.L_13:
        /*004c*/ 	.word	index@(_Z23jacobiOptimizedOnDevicePfS_S_i)
        /*0050*/ 	.word	0x00000000


	//----- nvinfo : EIATTR_MIN_STACK_SIZE
	.align		4
.L_14:
        /*0054*/ 	.byte	0x04, 0x12
        /*0056*/ 	.short	(.L_16 - .L_15)
	.align		4
.L_15:
        /*0058*/ 	.word	index@(_Z25jacobiUnOptimizedOnDevicePfS_S_S_i)
        /*005c*/ 	.word	0x00000000
.L_16:


//--------------------- .nv.compat                --------------------------
	.section	.nv.compat,"",@"SHT_CUDA_COMPAT_INFO"
	.align	4
        /*0000*/ 	.byte	0x02, 0x09, 0x00, 0x00, 0x02, 0x02, 0x01, 0x00, 0x02, 0x05, 0x05, 0x00, 0x03, 0x07, 0x01, 0x01
        /*0010*/ 	.byte	0x02, 0x03, 0x00, 0x00, 0x02, 0x06, 0x01, 0x00, 0x04, 0x0b, 0x08, 0x00, 0x01, 0x00, 0x00, 0x00
        /*0020*/ 	.byte	0x00, 0x00, 0x00, 0x00


//--------------------- .nv.info._Z23jacobiOptimizedOnDevicePfS_S_i --------------------------
	.section	.nv.info._Z23jacobiOptimizedOnDevicePfS_S_i,"",@"SHT_CUDA_INFO"
	.sectionflags	@""
	.align	4


	//----- nvinfo : EIATTR_CUDA_API_VERSION
	.align		4
        /*0000*/ 	.byte	0x04, 0x37
        /*0002*/ 	.short	(.L_18 - .L_17)
.L_17:
        /*0004*/ 	.word	0x00000082


	//----- nvinfo : EIATTR_KPARAM_INFO
	.align		4
.L_18:
        /*0008*/ 	.byte	0x04, 0x17
        /*000a*/ 	.short	(.L_20 - .L_19)
.L_19:
        /*000c*/ 	.word	0x00000000
        /*0010*/ 	.short	0x0003
        /*0012*/ 	.short	0x0018
        /*0014*/ 	.byte	0x00, 0xf0, 0x11, 0x00


	//----- nvinfo : EIATTR_KPARAM_INFO
	.align		4
.L_20:
        /*0018*/ 	.byte	0x04, 0x17
        /*001a*/ 	.short	(.L_22 - .L_21)
.L_21:
        /*001c*/ 	.word	0x00000000
        /*0020*/ 	.short	0x0002
        /*0022*/ 	.short	0x0010
        /*0024*/ 	.byte	0x00, 0xf5, 0x21, 0x00


	//----- nvinfo : EIATTR_KPARAM_INFO
	.align		4
.L_22:
        /*0028*/ 	.byte	0x04, 0x17
        /*002a*/ 	.short	(.L_24 - .L_23)
.L_23:
        /*002c*/ 	.word	0x00000000
        /*0030*/ 	.short	0x0001
        /*0032*/ 	.short	0x0008
        /*0034*/ 	.byte	0x00, 0xf5, 0x21, 0x00


	//----- nvinfo : EIATTR_KPARAM_INFO
	.align		4
.L_24:
        /*0038*/ 	.byte	0x04, 0x17
        /*003a*/ 	.short	(.L_26 - .L_25)
.L_25:
        /*003c*/ 	.word	0x00000000
        /*0040*/ 	.short	0x0000
        /*0042*/ 	.short	0x0000
        /*0044*/ 	.byte	0x00, 0xf5, 0x21, 0x00


	//----- nvinfo : EIATTR_SPARSE_MMA_MASK
	.align		4
.L_26:
        /*0048*/ 	.byte	0x03, 0x50
        /*004a*/ 	.short	0x0000


	//----- nvinfo : EIATTR_MAXREG_COUNT
	.align		4
        /*004c*/ 	.byte	0x03, 0x1b
        /*004e*/ 	.short	0x00ff


	//----- nvinfo : EIATTR_MERCURY_ISA_VERSION
	.align		4
        /*0050*/ 	.byte	0x03, 0x5f
        /*0052*/ 	.short	0x0101


	//----- nvinfo : EIATTR_VRC_CTA_INIT_COUNT
	.align		4
        /*0054*/ 	.byte	0x02, 0x4a
	.zero		1
	.zero		1


	//----- nvinfo : EIATTR_EXIT_INSTR_OFFSETS
	.align		4
        /*0058*/ 	.byte	0x04, 0x1c
        /*005a*/ 	.short	(.L_28 - .L_27)


	//   ....[0]....
.L_27:
        /*005c*/ 	.word	0x00000080


	//   ....[1]....
        /*0060*/ 	.word	0x00000fa0


	//   ....[2]....
        /*0064*/ 	.word	0x00001270


	//   ....[3]....
        /*0068*/ 	.word	0x000013a0


	//   ....[4]....
        /*006c*/ 	.word	0x00001470


	//   ....[5]....
        /*0070*/ 	.word	0x000014c0


	//----- nvinfo : EIATTR_CRS_STACK_SIZE
	.align		4
.L_28:
        /*0074*/ 	.byte	0x04, 0x1e
        /*0076*/ 	.short	(.L_30 - .L_29)
.L_29:
        /*0078*/ 	.word	0x00000000


	//----- nvinfo : EIATTR_CBANK_PARAM_SIZE
	.align		4
.L_30:
        /*007c*/ 	.byte	0x03, 0x19
        /*007e*/ 	.short	0x001c


	//----- nvinfo : EIATTR_PARAM_CBANK
	.align		4
        /*0080*/ 	.byte	0x04, 0x0a
        /*0082*/ 	.short	(.L_32 - .L_31)
	.align		4
.L_31:
        /*0084*/ 	.word	index@(.nv.constant0._Z23jacobiOptimizedOnDevicePfS_S_i)
        /*0088*/ 	.short	0x0380
        /*008a*/ 	.short	0x001c


	//----- nvinfo : EIATTR_SW_WAR
	.align		4
.L_32:
        /*008c*/ 	.byte	0x04, 0x36
        /*008e*/ 	.short	(.L_34 - .L_33)
.L_33:
        /*0090*/ 	.word	0x00000008
.L_34:


//--------------------- .nv.info._Z25jacobiUnOptimizedOnDevicePfS_S_S_i --------------------------
	.section	.nv.info._Z25jacobiUnOptimizedOnDevicePfS_S_S_i,"",@"SHT_CUDA_INFO"
	.sectionflags	@""
	.align	4


	//----- nvinfo : EIATTR_CUDA_API_VERSION
	.align		4
        /*0000*/ 	.byte	0x04, 0x37
        /*0002*/ 	.short	(.L_36 - .L_35)
.L_35:
        /*0004*/ 	.word	0x00000082


	//----- nvinfo : EIATTR_KPARAM_INFO
	.align		4
.L_36:
        /*0008*/ 	.byte	0x04, 0x17
        /*000a*/ 	.short	(.L_38 - .L_37)
.L_37:
        /*000c*/ 	.word	0x00000000
        /*0010*/ 	.short	0x0004
        /*0012*/ 	.short	0x0020
        /*0014*/ 	.byte	0x00, 0xf0, 0x11, 0x00


	//----- nvinfo : EIATTR_KPARAM_INFO
	.align		4
.L_38:
        /*0018*/ 	.byte	0x04, 0x17
        /*001a*/ 	.short	(.L_40 - .L_39)
.L_39:
        /*001c*/ 	.word	0x00000000
        /*0020*/ 	.short	0x0003
        /*0022*/ 	.short	0x0018
        /*0024*/ 	.byte	0x00, 0xf5, 0x21, 0x00


	//----- nvinfo : EIATTR_KPARAM_INFO
	.align		4
.L_40:
        /*0028*/ 	.byte	0x04, 0x17
        /*002a*/ 	.short	(.L_42 - .L_41)
.L_41:
        /*002c*/ 	.word	0x00000000
        /*0030*/ 	.short	0x0002
        /*0032*/ 	.short	0x0010
        /*0034*/ 	.byte	0x00, 0xf5, 0x21, 0x00


	//----- nvinfo : EIATTR_KPARAM_INFO
	.align		4
.L_42:
        /*0038*/ 	.byte	0x04, 0x17
        /*003a*/ 	.short	(.L_44 - .L_43)
.L_43:
        /*003c*/ 	.word	0x00000000
        /*0040*/ 	.short	0x0001
        /*0042*/ 	.short	0x0008
        /*0044*/ 	.byte	0x00, 0xf5, 0x21, 0x00


	//----- nvinfo : EIATTR_KPARAM_INFO
	.align		4
.L_44:
        /*0048*/ 	.byte	0x04, 0x17
        /*004a*/ 	.short	(.L_46 - .L_45)
.L_45:
        /*004c*/ 	.word	0x00000000
        /*0050*/ 	.short	0x0000
        /*0052*/ 	.short	0x0000
        /*0054*/ 	.byte	0x00, 0xf5, 0x21, 0x00


	//----- nvinfo : EIATTR_SPARSE_MMA_MASK
	.align		4
.L_46:
        /*0058*/ 	.byte	0x03, 0x50
        /*005a*/ 	.short	0x0000


	//----- nvinfo : EIATTR_MAXREG_COUNT
	.align		4
        /*005c*/ 	.byte	0x03, 0x1b
        /*005e*/ 	.short	0x00ff


	//----- nvinfo : EIATTR_MERCURY_ISA_VERSION
	.align		4
        /*0060*/ 	.byte	0x03, 0x5f
        /*0062*/ 	.short	0x0101


	//----- nvinfo : EIATTR_VRC_CTA_INIT_COUNT
	.align		4
        /*0064*/ 	.byte	0x02, 0x4a
	.zero		1
	.zero		1


	//----- nvinfo : EIATTR_EXIT_INSTR_OFFSETS
	.align		4
        /*0068*/ 	.byte	0x04, 0x1c
        /*006a*/ 	.short	(.L_48 - .L_47)


	//   ....[0]....
.L_47:
        /*006c*/ 	.word	0x00000070


	//   ....[1]....
        /*0070*/ 	.word	0x00001720


	//----- nvinfo : EIATTR_CRS_STACK_SIZE
	.align		4
.L_48:
        /*0074*/ 	.byte	0x04, 0x1e
        /*0076*/ 	.short	(.L_50 - .L_49)
.L_49:
        /*0078*/ 	.word	0x00000000


	//----- nvinfo : EIATTR_CBANK_PARAM_SIZE
	.align		4
.L_50:
        /*007c*/ 	.byte	0x03, 0x19
        /*007e*/ 	.short	0x0024


	//----- nvinfo : EIATTR_PARAM_CBANK
	.align		4
        /*0080*/ 	.byte	0x04, 0x0a
        /*0082*/ 	.short	(.L_52 - .L_51)
	.align		4
.L_51:
        /*0084*/ 	.word	index@(.nv.constant0._Z25jacobiUnOptimizedOnDevicePfS_S_S_i)
        /*0088*/ 	.short	0x0380
        /*008a*/ 	.short	0x0024


	//----- nvinfo : EIATTR_SW_WAR
	.align		4
.L_52:
        /*008c*/ 	.byte	0x04, 0x36
        /*008e*/ 	.short	(.L_54 - .L_53)
.L_53:
        /*0090*/ 	.word	0x00000008
.L_54:


//--------------------- .nv.callgraph             --------------------------
	.section	.nv.callgraph,"",@"SHT_CUDA_CALLGRAPH"
	.align	4
	.sectionentsize	8
	.align		4
        /*0000*/ 	.word	0x00000000
	.align		4
        /*0004*/ 	.word	0xffffffff
	.align		4
        /*0008*/ 	.word	0x00000000
	.align		4
        /*000c*/ 	.word	0xfffffffe
	.align		4
        /*0010*/ 	.word	0x00000000
	.align		4
        /*0014*/ 	.word	0xfffffffd
	.align		4
        /*0018*/ 	.word	0x00000000
	.align		4
        /*001c*/ 	.word	0xfffffffc


//--------------------- .nv.constant3             --------------------------
	.section	.nv.constant3,"a",@progbits
	.align	4
.nv.constant3:
	.type		b_s,@object
	.size		b_s,(.L_0 - b_s)
b_s:
	.zero		2048
.L_0:


//--------------------- .text._Z23jacobiOptimizedOnDevicePfS_S_i --------------------------
	.section	.text._Z23jacobiOptimizedOnDevicePfS_S_i,"ax",@progbits
	.align	128
        .global         _Z23jacobiOptimizedOnDevicePfS_S_i
        .type           _Z23jacobiOptimizedOnDevicePfS_S_i,@function
        .size           _Z23jacobiOptimizedOnDevicePfS_S_i,(.L_x_85 - _Z23jacobiOptimizedOnDevicePfS_S_i)
        .other          _Z23jacobiOptimizedOnDevicePfS_S_i,@"STO_CUDA_ENTRY STV_DEFAULT"
_Z23jacobiOptimizedOnDevicePfS_S_i:
.text._Z23jacobiOptimizedOnDevicePfS_S_i:
[----:B------:R-:W-:Y:S01]  /*0000*/  LDC R1, c[0x0][0x37c] ;  /* 0x0000df00ff017b82 */ /* 0x000fe20000000800 */
[----:B------:R-:W0:Y:S01]  /*0010*/  S2R R19, SR_TID.X ;  /* 0x0000000000137919 */ /* 0x000e220000002100 */
[----:B------:R-:W1:Y:S01]  /*0020*/  LDCU UR4, c[0x0][0x398] ;  /* 0x00007300ff0477ac */ /* 0x000e620008000800 */
[----:B------:R-:W2:Y:S01]  /*0030*/  S2R R14, SR_CTAID.X ;  /* 0x00000000000e7919 */ /* 0x000ea20000002500 */
[----:B0-----:R-:W-:Y:S01]  /*0040*/  IMAD R3, R19, 0x20, R19 ;  /* 0x0000002013037824 */ /* 0x001fe200078e0213 */
[----:B--2---:R-:W-:-:S04]  /*0050*/  SHF.L.U32 R14, R14, 0xa, RZ ;  /* 0x0000000a0e0e7819 */ /* 0x004fc800000006ff */
[----:B------:R-:W-:-:S04]  /*0060*/  IADD3 R12, PT, PT, R14, R3, RZ ;  /* 0x000000030e0c7210 */ /* 0x000fc80007ffe0ff */
[----:B-1----:R-:W-:-:S13]  /*0070*/  ISETP.GE.AND P0, PT, R12, UR4, PT ;  /* 0x000000040c007c0c */ /* 0x002fda000bf06270 */
[----:B------:R-:W-:Y:S05]  /*0080*/  @P0 EXIT ;  /* 0x000000000000094d */ /* 0x000fea0003800000 */
[----:B------:R-:W0:Y:S01]  /*0090*/  LDC.64 R8, c[0x0][0x388] ;  /* 0x0000e200ff087b82 */ /* 0x000e220000000a00 */
[C---:B------:R-:W-:Y:S01]  /*00a0*/  IMAD R13, R12.reuse, UR4, RZ ;  /* 0x000000040c0d7c24 */ /* 0x040fe2000f8e02ff */
[----:B------:R-:W-:Y:S01]  /*00b0*/  UMOV UR4, 0x400 ;  /* 0x0000040000047882 */ /* 0x000fe20000000000 */
[C---:B------:R-:W-:Y:S01]  /*00c0*/  SHF.L.U32 R5, R12.reuse, 0x5, RZ ;  /* 0x000000050c057819 */ /* 0x040fe200000006ff */
[----:B------:R-:W-:Y:S01]  /*00d0*/  UIADD3 UR5, UPT, UPT, UR4, 0x80, URZ ;  /* 0x0000008004057890 */ /* 0x000fe2000fffe0ff */
[----:B------:R-:W-:Y:S02]  /*00e0*/  IMAD.IADD R15, R12, 0x1, R13 ;  /* 0x000000010c0f7824 */ /* 0x000fe400078e020d */
[----:B------:R-:W-:Y:S02]  /*00f0*/  HFMA2 R16, -RZ, RZ, 0, 0 ;  /* 0x00000000ff107431 */ /* 0x000fe400000001ff */
[----:B------:R-:W-:Y:S01]  /*0100*/  IMAD R14, R19, -0x21, -R14 ;  /* 0xffffffdf130e7824 */ /* 0x000fe200078e0a0e */
[----:B------:R-:W1:Y:S01]  /*0110*/  S2UR UR6, SR_CgaCtaId ;  /* 0x00000000000679c3 */ /* 0x000e620000008800 */
[----:B------:R-:W2:Y:S07]  /*0120*/  LDCU.64 UR8, c[0x0][0x358] ;  /* 0x00006b00ff0877ac */ /* 0x000eae0008000a00 */
[----:B------:R-:W3:Y:S08]  /*0130*/  LDC.64 R6, c[0x0][0x390] ;  /* 0x0000e400ff067b82 */ /* 0x000ef00000000a00 */
[----:B------:R-:W4:Y:S01]  /*0140*/  LDC.64 R10, c[0x0][0x388] ;  /* 0x0000e200ff0a7b82 */ /* 0x000f220000000a00 */
[----:B0-----:R-:W-:-:S04]  /*0150*/  IMAD.WIDE R2, R13, 0x4, R8 ;  /* 0x000000040d027825 */ /* 0x001fc800078e0208 */
[----:B------:R-:W-:Y:S01]  /*0160*/  IMAD.WIDE R8, R15, 0x4, R8 ;  /* 0x000000040f087825 */ /* 0x000fe200078e0208 */
[----:B------:R-:W-:Y:S01]  /*0170*/  IADD3 R4, P0, PT, R2, 0x10, RZ ;  /* 0x0000001002047810 */ /* 0x000fe20007f1e0ff */
[----:B-1----:R-:W-:Y:S01]  /*0180*/  ULEA UR5, UR6, UR5, 0x18 ;  /* 0x0000000506057291 */ /* 0x002fe2000f8ec0ff */
[----:B------:R-:W-:Y:S01]  /*0190*/  SHF.L.U32 R15, R12, 0x2, RZ ;  /* 0x000000020c0f7819 */ /* 0x000fe200000006ff */
[----:B------:R-:W-:Y:S02]  /*01a0*/  ULEA UR4, UR6, UR4, 0x18 ;  /* 0x0000000406047291 */ /* 0x000fe4000f8ec0ff */
[----:B------:R-:W-:Y:S02]  /*01b0*/  IMAD.X R3, RZ, RZ, R3, P0 ;  /* 0x000000ffff037224 */ /* 0x000fe400000e0603 */
[----:B------:R-:W-:Y:S01]  /*01c0*/  LEA R2, R19, UR5, 0x2 ;  /* 0x0000000513027c11 */ /* 0x000fe2000f8e10ff */
[----:B---3--:R-:W-:Y:S01]  /*01d0*/  IMAD.WIDE R6, R5, 0x4, R6 ;  /* 0x0000000405067825 */ /* 0x008fe200078e0206 */
[----:B------:R-:W-:Y:S01]  /*01e0*/  LEA R17, R19, UR4, 0x2 ;  /* 0x0000000413117c11 */ /* 0x000fe2000f8e10ff */
[----:B--2---:R-:W-:-:S06]  /*01f0*/  UMOV UR4, URZ ;  /* 0x000000ff00047c82 */ /* 0x004fcc0008000000 */
.L_x_32:
[----:B------:R-:W-:Y:S01]  /*0200*/  ISETP.NE.AND P0, PT, R14, RZ, PT ;  /* 0x000000ff0e00720c */ /* 0x000fe20003f05270 */
[----:B------:R-:W-:Y:S01]  /*0210*/  BSSY.RECONVERGENT B2, `(.L_x_0) ;  /* 0x0000019000027945 */ /* 0x000fe20003800200 */
[----:B------:R-:W-:-:S11]  /*0220*/  IMAD.MOV.U32 R5, RZ, RZ, R3 ;  /* 0x000000ffff057224 */ /* 0x000fd600078e0003 */
[----:B0123--:R-:W-:Y:S05]  /*0230*/  @!P0 BRA `(.L_x_1) ;  /* 0x0000000000588947 */ /* 0x00ffea0003800000 */
[----:B------:R-:W2:Y:S01]  /*0240*/  LDG.E R23, desc[UR8][R8.64] ;  /* 0x0000000808177981 */ /* 0x000ea2000c1e1900 */
[----:B----4-:R-:W-:-:S03]  /*0250*/  IMAD.WIDE R18, R13, 0x4, R10 ;  /* 0x000000040d127825 */ /* 0x010fc600078e020a */
[----:B------:R-:W3:Y:S04]  /*0260*/  LDG.E R3, desc[UR8][R6.64] ;  /* 0x0000000806037981 */ /* 0x000ee8000c1e1900 */
[----:B------:R-:W4:Y:S01]  /*0270*/  LDG.E R18, desc[UR8][R18.64] ;  /* 0x0000000812127981 */ /* 0x000f22000c1e1900 */
[----:B------:R-:W0:Y:S01]  /*0280*/  LDC R21, c[0x3][R15] ;  /* 0x00c000000f157b82 */ /* 0x000e220000000800 */
[----:B------:R-:W-:Y:S01]  /*0290*/  BSSY.RECONVERGENT B3, `(.L_x_2) ;  /* 0x000000f000037945 */ /* 0x000fe20003800200 */
[----:B--2---:R-:W1:Y:S01]  /*02a0*/  MUFU.RCP R20, R23 ;  /* 0x0000001700147308 */ /* 0x004e620000001000 */
[----:B---3--:R2:W-:Y:S01]  /*02b0*/  STS [R17], R3 ;  /* 0x0000000311007388 */ /* 0x0085e20000000800 */
[----:B----4-:R-:W-:-:S04]  /*02c0*/  FFMA R16, R3, R18, R16 ;  /* 0x0000001203107223 */ /* 0x010fc80000000010 */
[----:B0-----:R-:W-:-:S04]  /*02d0*/  FADD R0, -R16, R21 ;  /* 0x0000001510007221 */ /* 0x001fc80000000100 */
[----:B------:R-:W0:Y:S01]  /*02e0*/  FCHK P0, R0, R23 ;  /* 0x0000001700007302 */ /* 0x000e220000000000 */
[----:B-1----:R-:W-:-:S04]  /*02f0*/  FFMA R25, -R23, R20, 1 ;  /* 0x3f80000017197423 */ /* 0x002fc80000000114 */
[----:B------:R-:W-:-:S04]  /*0300*/  FFMA R25, R20, R25, R20 ;  /* 0x0000001914197223 */ /* 0x000fc80000000014 */
[----:B------:R-:W-:-:S04]  /*0310*/  FFMA R20, R0, R25, RZ ;  /* 0x0000001900147223 */ /* 0x000fc800000000ff */
[----:B------:R-:W-:-:S04]  /*0320*/  FFMA R21, -R23, R20, R0 ;  /* 0x0000001417157223 */ /* 0x000fc80000000100 */
[----:B------:R-:W-:Y:S01]  /*0330*/  FFMA R21, R25, R21, R20 ;  /* 0x0000001519157223 */ /* 0x000fe20000000014 */
[----:B0-2---:R-:W-:Y:S06]  /*0340*/  @!P0 BRA `(.L_x_3) ;  /* 0x00000000000c8947 */ /* 0x005fec0003800000 */
[----:B------:R-:W-:Y:S02]  /*0350*/  MOV R3, R23 ;  /* 0x0000001700037202 */ /* 0x000fe40000000f00 */
[----:B------:R-:W-:-:S07]  /*0360*/  MOV R18, 0x380 ;  /* 0x0000038000127802 */ /* 0x000fce0000000f00 */
[----:B------:R-:W-:Y:S05]  /*0370*/  CALL.REL.NOINC `($__internal_0_$__cuda_sm3x_div_rn_noftz_f32_slowpath) ;  /* 0x0000001000547944 */ /* 0x000fea0003c00000 */
.L_x_3:
[----:B------:R-:W-:Y:S05]  /*0380*/  BSYNC.RECONVERGENT B3 ;  /* 0x0000000000037941 */ /* 0x000fea0003800200 */
.L_x_2:
[----:B------:R0:W-:Y:S02]  /*0390*/  STS [R2], R21 ;  /* 0x0000001502007388 */ /* 0x0001e40000000800 */
.L_x_1:
[----:B------:R-:W-:Y:S05]  /*03a0*/  BSYNC.RECONVERGENT B2 ;  /* 0x0000000000027941 */ /* 0x000fea0003800200 */
.L_x_0:
[----:B------:R-:W-:Y:S01]  /*03b0*/  UIADD3 UR5, UPT, UPT, UR4, 0x1, URZ ;  /* 0x0000000104057890 */ /* 0x000fe2000fffe0ff */
[----:B------:R-:W-:Y:S05]  /*03c0*/  BSSY.RECONVERGENT B2, `(.L_x_4) ;  /* 0x0000018000027945 */ /* 0x000fea0003800200 */
[----:B------:R-:W-:-:S13]  /*03d0*/  ISETP.NE.AND P0, PT, R12, UR5, PT ;  /* 0x000000050c007c0c */ /* 0x000fda000bf05270 */
[----:B------:R-:W-:Y:S05]  /*03e0*/  @!P0 BRA `(.L_x_5) ;  /* 0x0000000000548947 */ /* 0x000fea0003800000 */
[----:B------:R-:W2:Y:S04]  /*03f0*/  LDG.E R19, desc[UR8][R8.64] ;  /* 0x0000000808137981 */ /* 0x000ea8000c1e1900 */
[----:B------:R-:W3:Y:S04]  /*0400*/  LDG.E R3, desc[UR8][R6.64] ;  /* 0x0000000806037981 */ /* 0x000ee8000c1e1900 */
[----:B------:R-:W5:Y:S01]  /*0410*/  LDG.E R0, desc[UR8][R4.64+-0xc] ;  /* 0xfffff40804007981 */ /* 0x000f62000c1e1900 */
[----:B------:R-:W1:Y:S01]  /*0420*/  LDC R23, c[0x3][R15] ;  /* 0x00c000000f177b82 */ /* 0x000e620000000800 */
[----:B------:R-:W-:Y:S01]  /*0430*/  BSSY.RECONVERGENT B3, `(.L_x_6) ;  /* 0x000000f000037945 */ /* 0x000fe20003800200 */
[----:B--2---:R-:W0:Y:S01]  /*0440*/  MUFU.RCP R18, R19 ;  /* 0x0000001300127308 */ /* 0x004e220000001000 */
[----:B---3--:R2:W-:Y:S01]  /*0450*/  STS [R17], R3 ;  /* 0x0000000311007388 */ /* 0x0085e20000000800 */
[----:B-----5:R-:W-:-:S04]  /*0460*/  FFMA R16, R3, R0, R16 ;  /* 0x0000000003107223 */ /* 0x020fc80000000010 */
[----:B-1----:R-:W-:-:S04]  /*0470*/  FADD R0, R23, -R16 ;  /* 0x8000001017007221 */ /* 0x002fc80000000000 */
[----:B------:R-:W1:Y:S01]  /*0480*/  FCHK P0, R0, R19 ;  /* 0x0000001300007302 */ /* 0x000e620000000000 */
[----:B0-----:R-:W-:-:S04]  /*0490*/  FFMA R21, -R19, R18, 1 ;  /* 0x3f80000013157423 */ /* 0x001fc80000000112 */
[----:B------:R-:W-:-:S04]  /*04a0*/  FFMA R21, R18, R21, R18 ;  /* 0x0000001512157223 */ /* 0x000fc80000000012 */
[----:B------:R-:W-:-:S04]  /*04b0*/  FFMA R18, R0, R21, RZ ;  /* 0x0000001500127223 */ /* 0x000fc800000000ff */
[----:B------:R-:W-:-:S04]  /*04c0*/  FFMA R20, -R19, R18, R0 ;  /* 0x0000001213147223 */ /* 0x000fc80000000100 */
[----:B------:R-:W-:Y:S01]  /*04d0*/  FFMA R21, R21, R20, R18 ;  /* 0x0000001415157223 */ /* 0x000fe20000000012 */
[----:B-12---:R-:W-:Y:S06]  /*04e0*/  @!P0 BRA `(.L_x_7) ;  /* 0x00000000000c8947 */ /* 0x006fec0003800000 */
[----:B------:R-:W-:Y:S02]  /*04f0*/  MOV R3, R19 ;  /* 0x0000001300037202 */ /* 0x000fe40000000f00 */
[----:B------:R-:W-:-:S07]  /*0500*/  MOV R18, 0x520 ;  /* 0x0000052000127802 */ /* 0x000fce0000000f00 */
[----:B----4-:R-:W-:Y:S05]  /*0510*/  CALL.REL.NOINC `($__internal_0_$__cuda_sm3x_div_rn_noftz_f32_slowpath) ;  /* 0x0000000c00ec7944 */ /* 0x010fea0003c00000 */
.L_x_7:
[----:B------:R-:W-:Y:S05]  /*0520*/  BSYNC.RECONVERGENT B3 ;  /* 0x0000000000037941 */ /* 0x000fea0003800200 */
.L_x_6:
[----:B------:R1:W-:Y:S02]  /*0530*/  STS [R2], R21 ;  /* 0x0000001502007388 */ /* 0x0003e40000000800 */
.L_x_5:
[----:B------:R-:W-:Y:S05]  /*0540*/  BSYNC.RECONVERGENT B2 ;  /* 0x0000000000027941 */ /* 0x000fea0003800200 */
.L_x_4:
[----:B------:R-:W-:Y:S01]  /*0550*/  UIADD3 UR5, UPT, UPT, UR4, 0x2, URZ ;  /* 0x0000000204057890 */ /* 0x000fe2000fffe0ff */
[----:B------:R-:W-:Y:S05]  /*0560*/  BSSY.RECONVERGENT B2, `(.L_x_8) ;  /* 0x0000018000027945 */ /* 0x000fea0003800200 */
[----:B------:R-:W-:-:S13]  /*0570*/  ISETP.NE.AND P0, PT, R12, UR5, PT ;  /* 0x000000050c007c0c */ /* 0x000fda000bf05270 */
[----:B------:R-:W-:Y:S05]  /*0580*/  @!P0 BRA `(.L_x_9) ;  /* 0x0000000000548947 */ /* 0x000fea0003800000 */
[----:B------:R-:W2:Y:S04]  /*0590*/  LDG.E R19, desc[UR8][R8.64] ;  /* 0x0000000808137981 */ /* 0x000ea8000c1e1900 */
[----:B------:R-:W3:Y:S04]  /*05a0*/  LDG.E R3, desc[UR8][R6.64] ;  /* 0x0000000806037981 */ /* 0x000ee8000c1e1900 */
[----:B------:R-:W5:Y:S01]  /*05b0*/  LDG.E R0, desc[UR8][R4.64+-0x8] ;  /* 0xfffff80804007981 */ /* 0x000f62000c1e1900 */
[----:B------:R-:W0:Y:S01]  /*05c0*/  LDC R23, c[0x3][R15] ;  /* 0x00c000000f177b82 */ /* 0x000e220000000800 */
[----:B------:R-:W-:Y:S01]  /*05d0*/  BSSY.RECONVERGENT B3, `(.L_x_10) ;  /* 0x000000f000037945 */ /* 0x000fe20003800200 */
[----:B--2---:R-:W1:Y:S01]  /*05e0*/  MUFU.RCP R18, R19 ;  /* 0x0000001300127308 */ /* 0x004e620000001000 */
[----:B---3--:R2:W-:Y:S01]  /*05f0*/  STS [R17], R3 ;  /* 0x0000000311007388 */ /* 0x0085e20000000800 */
[----:B-----5:R-:W-:-:S04]  /*0600*/  FFMA R16, R3, R0, R16 ;  /* 0x0000000003107223 */ /* 0x020fc80000000010 */
[----:B0-----:R-:W-:-:S04]  /*0610*/  FADD R0, R23, -R16 ;  /* 0x8000001017007221 */ /* 0x001fc80000000000 */
[----:B------:R-:W0:Y:S01]  /*0620*/  FCHK P0, R0, R19 ;  /* 0x0000001300007302 */ /* 0x000e220000000000 */
[----:B-1----:R-:W-:-:S04]  /*0630*/  FFMA R21, -R19, R18, 1 ;  /* 0x3f80000013157423 */ /* 0x002fc80000000112 */
[----:B------:R-:W-:-:S04]  /*0640*/  FFMA R21, R18, R21, R18 ;  /* 0x0000001512157223 */ /* 0x000fc80000000012 */
[----:B------:R-:W-:-:S04]  /*0650*/  FFMA R18, R0, R21, RZ ;  /* 0x0000001500127223 */ /* 0x000fc800000000ff */
[----:B------:R-:W-:-:S04]  /*0660*/  FFMA R20, -R19, R18, R0 ;  /* 0x0000001213147223 */ /* 0x000fc80000000100 */
[----:B------:R-:W-:Y:S01]  /*0670*/  FFMA R21, R21, R20, R18 ;  /* 0x0000001415157223 */ /* 0x000fe20000000012 */
[----:B0-2---:R-:W-:Y:S06]  /*0680*/  @!P0 BRA `(.L_x_11) ;  /* 0x00000000000c8947 */ /* 0x005fec0003800000 */
[----:B------:R-:W-:Y:S01]  /*0690*/  IMAD.MOV.U32 R3, RZ, RZ, R19 ;  /* 0x000000ffff037224 */ /* 0x000fe200078e0013 */
[----:B------:R-:W-:-:S07]  /*06a0*/  MOV R18, 0x6c0 ;  /* 0x000006c000127802 */ /* 0x000fce0000000f00 */
[----:B----4-:R-:W-:Y:S05]  /*06b0*/  CALL.REL.NOINC `($__internal_0_$__cuda_sm3x_div_rn_noftz_f32_slowpath) ;  /* 0x0000000c00847944 */ /* 0x010fea0003c00000 */
.L_x_11:
[----:B------:R-:W-:Y:S05]  /*06c0*/  BSYNC.RECONVERGENT B3 ;  /* 0x0000000000037941 */ /* 0x000fea0003800200 */
.L_x_10:
[----:B------:R2:W-:Y:S02]  /*06d0*/  STS [R2], R21 ;  /* 0x0000001502007388 */ /* 0x0005e40000000800 */
.L_x_9:
[----:B------:R-:W-:Y:S05]  /*06e0*/  BSYNC.RECONVERGENT B2 ;  /* 0x0000000000027941 */ /* 0x000fea0003800200 */
.L_x_8:
[----:B------:R-:W-:Y:S01]  /*06f0*/  UIADD3 UR5, UPT, UPT, UR4, 0x3, URZ ;  /* 0x0000000304057890 */ /* 0x000fe2000fffe0ff */
[----:B------:R-:W-:Y:S05]  /*0700*/  BSSY.RECONVERGENT B2, `(.L_x_12) ;  /* 0x0000018000027945 */ /* 0x000fea0003800200 */
[----:B------:R-:W-:-:S13]  /*0710*/  ISETP.NE.AND P0, PT, R12, UR5, PT ;  /* 0x000000050c007c0c */ /* 0x000fda000bf05270 */
[----:B------:R-:W-:Y:S05]  /*0720*/  @!P0 BRA `(.L_x_13) ;  /* 0x0000000000548947 */ /* 0x000fea0003800000 */
[----:B------:R-:W3:Y:S04]  /*0730*/  LDG.E R19, desc[UR8][R8.64] ;  /* 0x0000000808137981 */ /* 0x000ee8000c1e1900 */
[----:B------:R-:W5:Y:S04]  /*0740*/  LDG.E R3, desc[UR8][R6.64] ;  /* 0x0000000806037981 */ /* 0x000f68000c1e1900 */
[----:B------:R-:W2:Y:S01]  /*0750*/  LDG.E R0, desc[UR8][R4.64+-0x4] ;  /* 0xfffffc0804007981 */ /* 0x000ea2000c1e1900 */
[----:B------:R-:W0:Y:S01]  /*0760*/  LDC R23, c[0x3][R15] ;  /* 0x00c000000f177b82 */ /* 0x000e220000000800 */
[----:B------:R-:W-:Y:S01]  /*0770*/  BSSY.RECONVERGENT B3, `(.L_x_14) ;  /* 0x000000f000037945 */ /* 0x000fe20003800200 */
[----:B---3--:R-:W1:Y:S01]  /*0780*/  MUFU.RCP R18, R19 ;  /* 0x0000001300127308 */ /* 0x008e620000001000 */
[----:B-----5:R3:W-:Y:S01]  /*0790*/  STS [R17], R3 ;  /* 0x0000000311007388 */ /* 0x0207e20000000800 */
[----:B--2---:R-:W-:-:S04]  /*07a0*/  FFMA R16, R3, R0, R16 ;  /* 0x0000000003107223 */ /* 0x004fc80000000010 */
[----:B0-----:R-:W-:-:S04]  /*07b0*/  FADD R0, R23, -R16 ;  /* 0x8000001017007221 */ /* 0x001fc80000000000 */
[----:B------:R-:W0:Y:S01]  /*07c0*/  FCHK P0, R0, R19 ;  /* 0x0000001300007302 */ /* 0x000e220000000000 */
[----:B-1----:R-:W-:-:S04]  /*07d0*/  FFMA R21, -R19, R18, 1 ;  /* 0x3f80000013157423 */ /* 0x002fc80000000112 */
[----:B------:R-:W-:-:S04]  /*07e0*/  FFMA R21, R18, R21, R18 ;  /* 0x0000001512157223 */ /* 0x000fc80000000012 */
[----:B------:R-:W-:-:S04]  /*07f0*/  FFMA R18, R0, R21, RZ ;  /* 0x0000001500127223 */ /* 0x000fc800000000ff */
[----:B------:R-:W-:-:S04]  /*0800*/  FFMA R20, -R19, R18, R0 ;  /* 0x0000001213147223 */ /* 0x000fc80000000100 */
[----:B------:R-:W-:Y:S01]  /*0810*/  FFMA R21, R21, R20, R18 ;  /* 0x0000001415157223 */ /* 0x000fe20000000012 */
[----:B0--3--:R-:W-:Y:S06]  /*0820*/  @!P0 BRA `(.L_x_15) ;  /* 0x00000000000c8947 */ /* 0x009fec0003800000 */
[----:B------:R-:W-:Y:S02]  /*0830*/  MOV R3, R19 ;  /* 0x0000001300037202 */ /* 0x000fe40000000f00 */
[----:B------:R-:W-:-:S07]  /*0840*/  MOV R18, 0x860 ;  /* 0x0000086000127802 */ /* 0x000fce0000000f00 */
[----:B----4-:R-:W-:Y:S05]  /*0850*/  CALL.REL.NOINC `($__internal_0_$__cuda_sm3x_div_rn_noftz_f32_slowpath) ;  /* 0x0000000c001c7944 */ /* 0x010fea0003c00000 */
.L_x_15:
[----:B------:R-:W-:Y:S05]  /*0860*/  BSYNC.RECONVERGENT B3 ;  /* 0x0000000000037941 */ /* 0x000fea0003800200 */
.L_x_14:
[----:B------:R3:W-:Y:S02]  /*0870*/  STS [R2], R21 ;  /* 0x0000001502007388 */ /* 0x0007e40000000800 */
.L_x_13:
[----:B------:R-:W-:Y:S05]  /*0880*/  BSYNC.RECONVERGENT B2 ;  /* 0x0000000000027941 */ /* 0x000fea0003800200 */
.L_x_12:
[----:B------:R-:W-:Y:S01]  /*0890*/  UIADD3 UR5, UPT, UPT, UR4, 0x4, URZ ;  /* 0x0000000404057890 */ /* 0x000fe2000fffe0ff */
[----:B------:R-:W-:Y:S05]  /*08a0*/  BSSY.RECONVERGENT B2, `(.L_x_16) ;  /* 0x0000018000027945 */ /* 0x000fea0003800200 */
[----:B------:R-:W-:-:S13]  /*08b0*/  ISETP.NE.AND P0, PT, R12, UR5, PT ;  /* 0x000000050c007c0c */ /* 0x000fda000bf05270 */
[----:B------:R-:W-:Y:S05]  /*08c0*/  @!P0 BRA `(.L_x_17) ;  /* 0x0000000000548947 */ /* 0x000fea0003800000 */
[----:B------:R-:W5:Y:S04]  /*08d0*/  LDG.E R19, desc[UR8][R8.64] ;  /* 0x0000000808137981 */ /* 0x000f68000c1e1900 */
[----:B------:R-:W2:Y:S04]  /*08e0*/  LDG.E R3, desc[UR8][R6.64] ;  /* 0x0000000806037981 */ /* 0x000ea8000c1e1900 */
[----:B------:R-:W3:Y:S01]  /*08f0*/  LDG.E R0, desc[UR8][R4.64] ;  /* 0x0000000804007981 */ /* 0x000ee2000c1e1900 */
[----:B------:R-:W0:Y:S01]  /*0900*/  LDC R23, c[0x3][R15] ;  /* 0x00c000000f177b82 */ /* 0x000e220000000800 */
[----:B------:R-:W-:Y:S01]  /*0910*/  BSSY.RECONVERGENT B3, `(.L_x_18) ;  /* 0x000000f000037945 */ /* 0x000fe20003800200 */
[----:B-----5:R-:W1:Y:S01]  /*0920*/  MUFU.RCP R18, R19 ;  /* 0x0000001300127308 */ /* 0x020e620000001000 */
[----:B--2---:R2:W-:Y:S01]  /*0930*/  STS [R17], R3 ;  /* 0x0000000311007388 */ /* 0x0045e20000000800 */
[----:B---3--:R-:W-:-:S04]  /*0940*/  FFMA R16, R3, R0, R16 ;  /* 0x0000000003107223 */ /* 0x008fc80000000010 */
        /* <DEDUP_REMOVED lines=10> */
[----:B----4-:R-:W-:Y:S05]  /*09f0*/  CALL.REL.NOINC `($__internal_0_$__cuda_sm3x_div_rn_noftz_f32_slowpath) ;  /* 0x0000000800b47944 */ /* 0x010fea0003c00000 */
.L_x_19:
[----:B------:R-:W-:Y:S05]  /*0a00*/  BSYNC.RECONVERGENT B3 ;  /* 0x0000000000037941 */ /* 0x000fea0003800200 */
.L_x_18:
[----:B------:R0:W-:Y:S02]  /*0a10*/  STS [R2], R21 ;  /* 0x0000001502007388 */ /* 0x0001e40000000800 */
.L_x_17:
[----:B------:R-:W-:Y:S05]  /*0a20*/  BSYNC.RECONVERGENT B2 ;  /* 0x0000000000027941 */ /* 0x000fea0003800200 */
.L_x_16:
        /* <DEDUP_REMOVED lines=23> */
.L_x_23:
[----:B------:R-:W-:Y:S05]  /*0ba0*/  BSYNC.RECONVERGENT B3 ;  /* 0x0000000000037941 */ /* 0x000fea0003800200 */
.L_x_22:
[----:B------:R0:W-:Y:S02]  /*0bb0*/  STS [R2], R21 ;  /* 0x0000001502007388 */ /* 0x0001e40000000800 */
.L_x_21:
[----:B------:R-:W-:Y:S05]  /*0bc0*/  BSYNC.RECONVERGENT B2 ;  /* 0x0000000000027941 */ /* 0x000fea0003800200 */
.L_x_20:
        /* <DEDUP_REMOVED lines=23> */
.L_x_27:
[----:B------:R-:W-:Y:S05]  /*0d40*/  BSYNC.RECONVERGENT B3 ;  /* 0x0000000000037941 */ /* 0x000fea0003800200 */
.L_x_26:
[----:B------:R0:W-:Y:S02]  /*0d50*/  STS [R2], R21 ;  /* 0x0000001502007388 */ /* 0x0001e40000000800 */
.L_x_25:
[----:B------:R-:W-:Y:S05]  /*0d60*/  BSYNC.RECONVERGENT B2 ;  /* 0x0000000000027941 */ /* 0x000fea0003800200 */
.L_x_24:
        /* <DEDUP_REMOVED lines=23> */
.L_x_31:
[----:B------:R-:W-:Y:S05]  /*0ee0*/  BSYNC.RECONVERGENT B3 ;  /* 0x0000000000037941 */ /* 0x000fea0003800200 */
.L_x_30:
[----:B------:R0:W-:Y:S02]  /*0ef0*/  STS [R2], R21 ;  /* 0x0000001502007388 */ /* 0x0001e40000000800 */
.L_x_29:
[----:B------:R-:W-:Y:S05]  /*0f00*/  BSYNC.RECONVERGENT B2 ;  /* 0x0000000000027941 */ /* 0x000fea0003800200 */
.L_x_28:
[----:B------:R-:W-:Y:S01]  /*0f10*/  UIADD3 UR4, UPT, UPT, UR4, 0x8, URZ ;  /* 0x0000000804047890 */ /* 0x000fe2000fffe0ff */
[----:B------:R-:W-:Y:S01]  /*0f20*/  IADD3 R4, P0, PT, R4, 0x20, RZ ;  /* 0x0000002004047810 */ /* 0x000fe20007f1e0ff */
[----:B------:R-:W-:Y:S01]  /*0f30*/  VIADD R13, R13, 0x8 ;  /* 0x000000080d0d7836 */ /* 0x000fe20000000000 */
[----:B------:R-:W-:Y:S01]  /*0f40*/  IADD3 R14, PT, PT, R14, 0x8, RZ ;  /* 0x000000080e0e7810 */ /* 0x000fe20007ffe0ff */
[----:B------:R-:W-:Y:S01]  /*0f50*/  UISETP.NE.AND UP0, UPT, UR4, 0x20, UPT ;  /* 0x000000200400788c */ /* 0x000fe2000bf05270 */
[----:B------:R-:W-:-:S08]  /*0f60*/  IADD3.X R3, PT, PT, RZ, R5, RZ, P0, !PT ;  /* 0x00000005ff037210 */ /* 0x000fd000007fe4ff */
[----:B------:R-:W-:Y:S05]  /*0f70*/  BRA.U UP0, `(.L_x_32) ;  /* 0xfffffff100a07547 */ /* 0x000fea000b83ffff */
[----:B------:R-:W5:Y:S02]  /*0f80*/  LDC R0, c[0x0][0x398] ;  /* 0x0000e600ff007b82 */ /* 0x000f640000000800 */
[----:B-----5:R-:W-:-:S13]  /*0f90*/  ISETP.GE.AND P0, PT, R0, 0x1, PT ;  /* 0x000000010000780c */ /* 0x020fda0003f06270 */
[----:B------:R-:W-:Y:S05]  /*0fa0*/  @!P0 EXIT ;  /* 0x000000000000894d */ /* 0x000fea0003800000 */
[----:B0123--:R-:W0:Y:S01]  /*0fb0*/  LDS R2, [R2] ;  /* 0x0000000002027984 */ /* 0x00fe220000000800 */
[C---:B------:R-:W-:Y:S01]  /*0fc0*/  ISETP.GE.U32.AND P0, PT, R0.reuse, 0x8, PT ;  /* 0x000000080000780c */ /* 0x040fe20003f06070 */
[----:B------:R-:W-:Y:S01]  /*0fd0*/  IMAD.MOV.U32 R3, RZ, RZ, RZ ;  /* 0x000000ffff037224 */ /* 0x000fe200078e00ff */
[----:B------:R-:W-:-:S04]  /*0fe0*/  LOP3.LUT R28, R0, 0x7, RZ, 0xc0, !PT ;  /* 0x00000007001c7812 */ /* 0x000fc800078ec0ff */
[----:B------:R-:W-:-:S07]  /*0ff0*/  ISETP.NE.AND P1, PT, R28, RZ, PT ;  /* 0x000000ff1c00720c */ /* 0x000fce0003f25270 */
[----:B------:R-:W-:Y:S06]  /*1000*/  @!P0 BRA `(.L_x_33) ;  /* 0x0000000000988947 */ /* 0x000fec0003800000 */
[----:B------:R-:W1:Y:S01]  /*1010*/  LDC R5, c[0x0][0x398] ;  /* 0x0000e600ff057b82 */ /* 0x000e620000000800 */
[C---:B------:R-:W-:Y:S01]  /*1020*/  LOP3.LUT R3, R0.reuse, 0x7ffffff8, RZ, 0xc0, !PT ;  /* 0x7ffffff800037812 */ /* 0x040fe200078ec0ff */
[C---:B------:R-:W-:Y:S01]  /*1030*/  IMAD R7, R0.reuse, 0x3, RZ ;  /* 0x0000000300077824 */ /* 0x040fe200078e02ff */
[C---:B------:R-:W-:Y:S01]  /*1040*/  SHF.L.U32 R6, R0.reuse, 0x3, RZ ;  /* 0x0000000300067819 */ /* 0x040fe200000006ff */
[C---:B------:R-:W-:Y:S01]  /*1050*/  IMAD.SHL.U32 R9, R0.reuse, 0x4, RZ ;  /* 0x0000000400097824 */ /* 0x040fe200078e00ff */
[C---:B------:R-:W-:Y:S01]  /*1060*/  SHF.L.U32 R4, R0.reuse, 0x1, RZ ;  /* 0x0000000100047819 */ /* 0x040fe200000006ff */
[C---:B------:R-:W-:Y:S01]  /*1070*/  IMAD R23, R0.reuse, 0x5, RZ ;  /* 0x0000000500177824 */ /* 0x040fe200078e02ff */
[----:B------:R-:W-:Y:S01]  /*1080*/  IADD3 R22, PT, PT, -R3, RZ, RZ ;  /* 0x000000ff03167210 */ /* 0x000fe20007ffe1ff */
[----:B------:R-:W2:Y:S01]  /*1090*/  LDC.64 R12, c[0x0][0x380] ;  /* 0x0000e000ff0c7b82 */ /* 0x000ea20000000a00 */
[C---:B------:R-:W-:Y:S02]  /*10a0*/  IMAD R29, R0.reuse, 0x6, RZ ;  /* 0x00000006001d7824 */ /* 0x040fe400078e02ff */
[----:B------:R-:W-:-:S05]  /*10b0*/  IMAD R8, R0, 0x7, RZ ;  /* 0x0000000700087824 */ /* 0x000fca00078e02ff */
[----:B----4-:R-:W3:Y:S02]  /*10c0*/  LDC.64 R10, c[0x0][0x380] ;  /* 0x0000e000ff0a7b82 */ /* 0x010ee40000000a00 */
.L_x_34:
[--C-:B-1-3--:R-:W-:Y:S01]  /*10d0*/  IMAD.WIDE.U32 R14, R5, 0x4, R10.reuse ;  /* 0x00000004050e7825 */ /* 0x10afe200078e000a */
[----:B0-2---:R-:W-:Y:S01]  /*10e0*/  STG.E desc[UR8][R12.64], R2 ;  /* 0x000000020c007986 */ /* 0x005fe2000c101908 */
[----:B------:R-:W-:Y:S02]  /*10f0*/  IADD3 R22, PT, PT, R22, 0x8, RZ ;  /* 0x0000000816167810 */ /* 0x000fe40007ffe0ff */
[--C-:B------:R-:W-:Y:S01]  /*1100*/  IMAD.WIDE.U32 R26, R4, 0x4, R10.reuse ;  /* 0x00000004041a7825 */ /* 0x100fe200078e000a */
[----:B------:R0:W-:Y:S01]  /*1110*/  STG.E desc[UR8][R14.64], R2 ;  /* 0x000000020e007986 */ /* 0x0001e2000c101908 */
[----:B------:R-:W-:Y:S02]  /*1120*/  ISETP.NE.AND P0, PT, R22, RZ, PT ;  /* 0x000000ff1600720c */ /* 0x000fe40003f05270 */
[----:B------:R-:W-:Y:S01]  /*1130*/  IMAD.WIDE.U32 R24, R7, 0x4, R10 ;  /* 0x0000000407187825 */ /* 0x000fe200078e000a */
[----:B------:R1:W-:Y:S01]  /*1140*/  STG.E desc[UR8][R26.64], R2 ;  /* 0x000000021a007986 */ /* 0x0003e2000c101908 */
[----:B------:R-:W-:-:S02]  /*1150*/  IADD3 R4, PT, PT, R6, R4, RZ ;  /* 0x0000000406047210 */ /* 0x000fc40007ffe0ff */
[--C-:B------:R-:W-:Y:S01]  /*1160*/  IMAD.WIDE.U32 R16, R23, 0x4, R10.reuse ;  /* 0x0000000417107825 */ /* 0x100fe200078e000a */
[----:B------:R1:W-:Y:S01]  /*1170*/  STG.E desc[UR8][R24.64], R2 ;  /* 0x0000000218007986 */ /* 0x0003e2000c101908 */
[C---:B------:R-:W-:Y:S02]  /*1180*/  IADD3 R7, PT, PT, R6.reuse, R7, RZ ;  /* 0x0000000706077210 */ /* 0x040fe40007ffe0ff */
[--C-:B------:R-:W-:Y:S01]  /*1190*/  IMAD.WIDE.U32 R18, R29, 0x4, R10.reuse ;  /* 0x000000041d127825 */ /* 0x100fe200078e000a */
[C---:B------:R-:W-:Y:S02]  /*11a0*/  IADD3 R23, PT, PT, R6.reuse, R23, RZ ;  /* 0x0000001706177210 */ /* 0x040fe40007ffe0ff */
[----:B------:R-:W-:Y:S01]  /*11b0*/  IADD3 R29, PT, PT, R6, R29, RZ ;  /* 0x0000001d061d7210 */ /* 0x000fe20007ffe0ff */
[----:B0-----:R-:W-:-:S04]  /*11c0*/  IMAD.WIDE.U32 R14, R9, 0x4, R10 ;  /* 0x00000004090e7825 */ /* 0x001fc800078e000a */
[----:B------:R-:W-:Y:S01]  /*11d0*/  IMAD.WIDE.U32 R20, R8, 0x4, R10 ;  /* 0x0000000408147825 */ /* 0x000fe200078e000a */
[----:B------:R1:W-:Y:S03]  /*11e0*/  STG.E desc[UR8][R14.64], R2 ;  /* 0x000000020e007986 */ /* 0x0003e6000c101908 */
[C---:B------:R-:W-:Y:S01]  /*11f0*/  IMAD.WIDE.U32 R12, R6.reuse, 0x4, R12 ;  /* 0x00000004060c7825 */ /* 0x040fe200078e000c */
[----:B------:R1:W-:Y:S03]  /*1200*/  STG.E desc[UR8][R16.64], R2 ;  /* 0x0000000210007986 */ /* 0x0003e6000c101908 */
[C---:B------:R-:W-:Y:S01]  /*1210*/  IMAD.IADD R5, R6.reuse, 0x1, R5 ;  /* 0x0000000106057824 */ /* 0x040fe200078e0205 */
[----:B------:R1:W-:Y:S01]  /*1220*/  STG.E desc[UR8][R18.64], R2 ;  /* 0x0000000212007986 */ /* 0x0003e2000c101908 */
[----:B------:R-:W-:-:S02]  /*1230*/  IMAD.IADD R9, R6, 0x1, R9 ;  /* 0x0000000106097824 */ /* 0x000fc400078e0209 */
[----:B------:R-:W-:Y:S01]  /*1240*/  IMAD.IADD R8, R6, 0x1, R8 ;  /* 0x0000000106087824 */ /* 0x000fe200078e0208 */
[----:B------:R1:W-:Y:S01]  /*1250*/  STG.E desc[UR8][R20.64], R2 ;  /* 0x0000000214007986 */ /* 0x0003e2000c101908 */
[----:B------:R-:W-:Y:S05]  /*1260*/  @P0 BRA `(.L_x_34) ;  /* 0xfffffffc00980947 */ /* 0x000fea000383ffff */
.L_x_33:
[----:B------:R-:W-:Y:S05]  /*1270*/  @!P1 EXIT ;  /* 0x000000000000994d */ /* 0x000fea0003800000 */
[----:B------:R-:W-:Y:S02]  /*1280*/  ISETP.GE.U32.AND P0, PT, R28, 0x4, PT ;  /* 0x000000041c00780c */ /* 0x000fe40003f06070 */
[----:B------:R-:W-:-:S04]  /*1290*/  LOP3.LUT R12, R0, 0x3, RZ, 0xc0, !PT ;  /* 0x00000003000c7812 */ /* 0x000fc800078ec0ff */
[----:B------:R-:W-:-:S07]  /*12a0*/  ISETP.NE.AND P1, PT, R12, RZ, PT ;  /* 0x000000ff0c00720c */ /* 0x000fce0003f25270 */
[----:B------:R-:W-:Y:S06]  /*12b0*/  @!P0 BRA `(.L_x_35) ;  /* 0x0000000000388947 */ /* 0x000fec0003800000 */
[----:B----4-:R-:W2:Y:S01]  /*12c0*/  LDC.64 R10, c[0x0][0x380] ;  /* 0x0000e000ff0a7b82 */ /* 0x010ea20000000a00 */
[C---:B------:R-:W-:Y:S01]  /*12d0*/  IMAD R5, R3.reuse, R0, RZ ;  /* 0x0000000003057224 */ /* 0x040fe200078e02ff */
[----:B------:R-:W-:-:S04]  /*12e0*/  IADD3 R3, PT, PT, R3, 0x4, RZ ;  /* 0x0000000403037810 */ /* 0x000fc80007ffe0ff */
[----:B------:R-:W-:-:S04]  /*12f0*/  IADD3 R7, PT, PT, R5, R0, RZ ;  /* 0x0000000005077210 */ /* 0x000fc80007ffe0ff */
[----:B------:R-:W-:-:S05]  /*1300*/  IADD3 R9, PT, PT, R7, R0, RZ ;  /* 0x0000000007097210 */ /* 0x000fca0007ffe0ff */
[----:B------:R-:W-:Y:S02]  /*1310*/  IMAD.IADD R13, R9, 0x1, R0 ;  /* 0x00000001090d7824 */ /* 0x000fe400078e0200 */
[----:B--2---:R-:W-:-:S04]  /*1320*/  IMAD.WIDE.U32 R4, R5, 0x4, R10 ;  /* 0x0000000405047825 */ /* 0x004fc800078e000a */
[--C-:B------:R-:W-:Y:S01]  /*1330*/  IMAD.WIDE.U32 R6, R7, 0x4, R10.reuse ;  /* 0x0000000407067825 */ /* 0x100fe200078e000a */
[----:B0-----:R2:W-:Y:S03]  /*1340*/  STG.E desc[UR8][R4.64], R2 ;  /* 0x0000000204007986 */ /* 0x0015e6000c101908 */
[--C-:B------:R-:W-:Y:S01]  /*1350*/  IMAD.WIDE.U32 R8, R9, 0x4, R10.reuse ;  /* 0x0000000409087825 */ /* 0x100fe200078e000a */
[----:B------:R2:W-:Y:S03]  /*1360*/  STG.E desc[UR8][R6.64], R2 ;  /* 0x0000000206007986 */ /* 0x0005e6000c101908 */
[----:B------:R-:W-:Y:S01]  /*1370*/  IMAD.WIDE.U32 R10, R13, 0x4, R10 ;  /* 0x000000040d0a7825 */ /* 0x000fe200078e000a */
[----:B------:R2:W-:Y:S04]  /*1380*/  STG.E desc[UR8][R8.64], R2 ;  /* 0x0000000208007986 */ /* 0x0005e8000c101908 */
[----:B------:R2:W-:Y:S02]  /*1390*/  STG.E desc[UR8][R10.64], R2 ;  /* 0x000000020a007986 */ /* 0x0005e4000c101908 */
.L_x_35:
[----:B------:R-:W-:Y:S05]  /*13a0*/  @!P1 EXIT ;  /* 0x000000000000994d */ /* 0x000fea0003800000 */
[----:B------:R-:W-:Y:S02]  /*13b0*/  ISETP.NE.AND P0, PT, R12, 0x1, PT ;  /* 0x000000010c00780c */ /* 0x000fe40003f05270 */
[----:B--2---:R-:W-:-:S04]  /*13c0*/  LOP3.LUT R4, R0, 0x1, RZ, 0xc0, !PT ;  /* 0x0000000100047812 */ /* 0x004fc800078ec0ff */
[----:B------:R-:W-:-:S07]  /*13d0*/  ISETP.NE.U32.AND P1, PT, R4, 0x1, PT ;  /* 0x000000010400780c */ /* 0x000fce0003f25070 */
[----:B------:R-:W-:Y:S06]  /*13e0*/  @!P0 BRA `(.L_x_36) ;  /* 0x0000000000208947 */ /* 0x000fec0003800000 */
[----:B------:R-:W2:Y:S01]  /*13f0*/  LDC.64 R4, c[0x0][0x380] ;  /* 0x0000e000ff047b82 */ /* 0x000ea20000000a00 */
[C---:B------:R-:W-:Y:S02]  /*1400*/  IMAD R7, R3.reuse, R0, RZ ;  /* 0x0000000003077224 */ /* 0x040fe400078e02ff */
[----:B------:R-:W-:-:S03]  /*1410*/  VIADD R3, R3, 0x2 ;  /* 0x0000000203037836 */ /* 0x000fc60000000000 */
[C---:B------:R-:W-:Y:S01]  /*1420*/  IADD3 R9, PT, PT, R7.reuse, R0, RZ ;  /* 0x0000000007097210 */ /* 0x040fe20007ffe0ff */
[----:B--2---:R-:W-:-:S04]  /*1430*/  IMAD.WIDE.U32 R6, R7, 0x4, R4 ;  /* 0x0000000407067825 */ /* 0x004fc800078e0004 */
[----:B------:R-:W-:Y:S01]  /*1440*/  IMAD.WIDE.U32 R4, R9, 0x4, R4 ;  /* 0x0000000409047825 */ /* 0x000fe200078e0004 */
[----:B0-----:R2:W-:Y:S04]  /*1450*/  STG.E desc[UR8][R6.64], R2 ;  /* 0x0000000206007986 */ /* 0x0015e8000c101908 */
[----:B------:R2:W-:Y:S02]  /*1460*/  STG.E desc[UR8][R4.64], R2 ;  /* 0x0000000204007986 */ /* 0x0005e4000c101908 */
.L_x_36:
[----:B------:R-:W-:Y:S05]  /*1470*/  @P1 EXIT ;  /* 0x000000000000194d */ /* 0x000fea0003800000 */
[----:B--2---:R-:W2:Y:S01]  /*1480*/  LDC.64 R4, c[0x0][0x380] ;  /* 0x0000e000ff047b82 */ /* 0x004ea20000000a00 */
[----:B------:R-:W-:-:S04]  /*1490*/  IMAD R3, R3, R0, RZ ;  /* 0x0000000003037224 */ /* 0x000fc800078e02ff */
[----:B--2---:R-:W-:-:S05]  /*14a0*/  IMAD.WIDE.U32 R4, R3, 0x4, R4 ;  /* 0x0000000403047825 */ /* 0x004fca00078e0004 */
[----:B0-----:R-:W-:Y:S01]  /*14b0*/  STG.E desc[UR8][R4.64], R2 ;  /* 0x0000000204007986 */ /* 0x001fe2000c101908 */
[----:B------:R-:W-:Y:S05]  /*14c0*/  EXIT ;  /* 0x000000000000794d */ /* 0x000fea0003800000 */
        .weak           $__internal_0_$__cuda_sm3x_div_rn_noftz_f32_slowpath
        .type           $__internal_0_$__cuda_sm3x_div_rn_noftz_f32_slowpath,@function
        .size           $__internal_0_$__cuda_sm3x_div_rn_noftz_f32_slowpath,(.L_x_85 - $__internal_0_$__cuda_sm3x_div_rn_noftz_f32_slowpath)
$__internal_0_$__cuda_sm3x_div_rn_noftz_f32_slowpath:
[----:B------:R-:W-:Y:S01]  /*14d0*/  SHF.R.U32.HI R19, RZ, 0x17, R3 ;  /* 0x00000017ff137819 */ /* 0x000fe20000011603 */
[----:B------:R-:W-:Y:S01]  /*14e0*/  BSSY.RECONVERGENT B0, `(.L_x_37) ;  /* 0x0000062000007945 */ /* 0x000fe20003800200 */
[----:B------:R-:W-:Y:S02]  /*14f0*/  SHF.R.U32.HI R20, RZ, 0x17, R0 ;  /* 0x00000017ff147819 */ /* 0x000fe40000011600 */
[----:B------:R-:W-:Y:S02]  /*1500*/  LOP3.LUT R19, R19, 0xff, RZ, 0xc0, !PT ;  /* 0x000000ff13137812 */ /* 0x000fe400078ec0ff */
[----:B------:R-:W-:Y:S02]  /*1510*/  LOP3.LUT R24, R20, 0xff, RZ, 0xc0, !PT ;  /* 0x000000ff14187812 */ /* 0x000fe400078ec0ff */
[----:B------:R-:W-:Y:S02]  /*1520*/  IADD3 R22, PT, PT, R19, -0x1, RZ ;  /* 0xffffffff13167810 */ /* 0x000fe40007ffe0ff */
[----:B------:R-:W-:-:S02]  /*1530*/  IADD3 R21, PT, PT, R24, -0x1, RZ ;  /* 0xffffffff18157810 */ /* 0x000fc40007ffe0ff */
[----:B------:R-:W-:-:S04]  /*1540*/  ISETP.GT.U32.AND P0, PT, R22, 0xfd, PT ;  /* 0x000000fd1600780c */ /* 0x000fc80003f04070 */
[----:B------:R-:W-:-:S13]  /*1550*/  ISETP.GT.U32.OR P0, PT, R21, 0xfd, P0 ;  /* 0x000000fd1500780c */ /* 0x000fda0000704470 */
[----:B------:R-:W-:Y:S01]  /*1560*/  @!P0 IMAD.MOV.U32 R20, RZ, RZ, RZ ;  /* 0x000000ffff148224 */ /* 0x000fe200078e00ff */
[----:B------:R-:W-:Y:S06]  /*1570*/  @!P0 BRA `(.L_x_38) ;  /* 0x00000000005c8947 */ /* 0x000fec0003800000 */
[----:B------:R-:W-:Y:S02]  /*1580*/  FSETP.GTU.FTZ.AND P0, PT, |R0|, +INF , PT ;  /* 0x7f8000000000780b */ /* 0x000fe40003f1c200 */
[----:B------:R-:W-:-:S04]  /*1590*/  FSETP.GTU.FTZ.AND P1, PT, |R3|, +INF , PT ;  /* 0x7f8000000300780b */ /* 0x000fc80003f3c200 */
[----:B------:R-:W-:-:S13]  /*15a0*/  PLOP3.LUT P0, PT, P0, P1, PT, 0xf8, 0x8f ;  /* 0x00000000008f781c */ /* 0x000fda0000703f70 */
[----:B------:R-:W-:Y:S05]  /*15b0*/  @P0 BRA `(.L_x_39) ;  /* 0x00000004004c0947 */ /* 0x000fea0003800000 */
[----:B------:R-:W-:-:S13]  /*15c0*/  LOP3.LUT P0, RZ, R3, 0x7fffffff, R0, 0xc8, !PT ;  /* 0x7fffffff03ff7812 */ /* 0x000fda000780c800 */
[----:B------:R-:W-:Y:S05]  /*15d0*/  @!P0 BRA `(.L_x_40) ;  /* 0x00000004003c8947 */ /* 0x000fea0003800000 */
[C---:B------:R-:W-:Y:S02]  /*15e0*/  FSETP.NEU.FTZ.AND P2, PT, |R0|.reuse, +INF , PT ;  /* 0x7f8000000000780b */ /* 0x040fe40003f5d200 */
[----:B------:R-:W-:Y:S02]  /*15f0*/  FSETP.NEU.FTZ.AND P1, PT, |R3|, +INF , PT ;  /* 0x7f8000000300780b */ /* 0x000fe40003f3d200 */
[----:B------:R-:W-:-:S11]  /*1600*/  FSETP.NEU.FTZ.AND P0, PT, |R0|, +INF , PT ;  /* 0x7f8000000000780b */ /* 0x000fd60003f1d200 */
[----:B------:R-:W-:Y:S05]  /*1610*/  @!P1 BRA !P2, `(.L_x_40) ;  /* 0x00000004002c9947 */ /* 0x000fea0005000000 */
[----:B------:R-:W-:-:S04]  /*1620*/  LOP3.LUT P2, RZ, R0, 0x7fffffff, RZ, 0xc0, !PT ;  /* 0x7fffffff00ff7812 */ /* 0x000fc8000784c0ff */
[----:B------:R-:W-:-:S13]  /*1630*/  PLOP3.LUT P1, PT, P1, P2, PT, 0x2f, 0xf2 ;  /* 0x0000000000f2781c */ /* 0x000fda0000f24577 */
[----:B------:R-:W-:Y:S05]  /*1640*/  @P1 BRA `(.L_x_41) ;  /* 0x0000000400181947 */ /* 0x000fea0003800000 */
[----:B------:R-:W-:-:S04]  /*1650*/  LOP3.LUT P1, RZ, R3, 0x7fffffff, RZ, 0xc0, !PT ;  /* 0x7fffffff03ff7812 */ /* 0x000fc8000782c0ff */
[----:B------:R-:W-:-:S13]  /*1660*/  PLOP3.LUT P0, PT, P0, P1, PT, 0x2f, 0xf2 ;  /* 0x0000000000f2781c */ /* 0x000fda0000702577 */
[----:B------:R-:W-:Y:S05]  /*1670*/  @P0 BRA `(.L_x_42) ;  /* 0x0000000400000947 */ /* 0x000fea0003800000 */
[----:B------:R-:W-:Y:S02]  /*1680*/  ISETP.GE.AND P0, PT, R21, RZ, PT ;  /* 0x000000ff1500720c */ /* 0x000fe40003f06270 */
[----:B------:R-:W-:-:S11]  /*1690*/  ISETP.GE.AND P1, PT, R22, RZ, PT ;  /* 0x000000ff1600720c */ /* 0x000fd60003f26270 */
[----:B------:R-:W-:Y:S01]  /*16a0*/  @P0 MOV R20, RZ ;  /* 0x000000ff00140202 */ /* 0x000fe20000000f00 */
[----:B------:R-:W-:Y:S01]  /*16b0*/  @!P0 FFMA R0, R0, 1.84467440737095516160e+19, RZ ;  /* 0x5f80000000008823 */ /* 0x000fe200000000ff */
[----:B------:R-:W-:Y:S01]  /*16c0*/  @!P0 MOV R20, 0xffffffc0 ;  /* 0xffffffc000148802 */ /* 0x000fe20000000f00 */
[----:B------:R-:W-:-:S04]  /*16d0*/  @!P1 FFMA R3, R3, 1.84467440737095516160e+19, RZ ;  /* 0x5f80000003039823 */ /* 0x000fc800000000ff */
[----:B------:R-:W-:-:S07]  /*16e0*/  @!P1 VIADD R20, R20, 0x40 ;  /* 0x0000004014149836 */ /* 0x000fce0000000000 */
.L_x_38:
[----:B------:R-:W-:Y:S01]  /*16f0*/  LEA R22, R19, 0xc0800000, 0x17 ;  /* 0xc080000013167811 */ /* 0x000fe200078eb8ff */
[----:B------:R-:W-:Y:S03]  /*1700*/  BSSY.RECONVERGENT B1, `(.L_x_43) ;  /* 0x0000036000017945 */ /* 0x000fe60003800200 */
[----:B------:R-:W-:Y:S02]  /*1710*/  IADD3 R23, PT, PT, -R22, R3, RZ ;  /* 0x0000000316177210 */ /* 0x000fe40007ffe1ff */
[----:B------:R-:W-:Y:S02]  /*1720*/  IADD3 R22, PT, PT, R24, -0x7f, RZ ;  /* 0xffffff8118167810 */ /* 0x000fe40007ffe0ff */
[----:B------:R0:W1:Y:S01]  /*1730*/  MUFU.RCP R3, R23 ;  /* 0x0000001700037308 */ /* 0x0000620000001000 */
[----:B------:R-:W-:Y:S02]  /*1740*/  FADD.FTZ R21, -R23, -RZ ;  /* 0x800000ff17157221 */ /* 0x000fe40000010100 */
[C---:B------:R-:W-:Y:S01]  /*1750*/  IMAD R0, R22.reuse, -0x800000, R0 ;  /* 0xff80000016007824 */ /* 0x040fe200078e0200 */
[----:B0-----:R-:W-:-:S05]  /*1760*/  IADD3 R23, PT, PT, R22, 0x7f, -R19 ;  /* 0x0000007f16177810 */ /* 0x001fca0007ffe813 */
[----:B------:R-:W-:Y:S02]  /*1770*/  IMAD.IADD R23, R23, 0x1, R20 ;  /* 0x0000000117177824 */ /* 0x000fe400078e0214 */
[----:B-1----:R-:W-:-:S04]  /*1780*/  FFMA R24, R3, R21, 1 ;  /* 0x3f80000003187423 */ /* 0x002fc80000000015 */
[----:B------:R-:W-:-:S04]  /*1790*/  FFMA R3, R3, R24, R3 ;  /* 0x0000001803037223 */ /* 0x000fc80000000003 */
[----:B------:R-:W-:-:S04]  /*17a0*/  FFMA R24, R0, R3, RZ ;  /* 0x0000000300187223 */ /* 0x000fc800000000ff */
[----:B------:R-:W-:-:S04]  /*17b0*/  FFMA R25, R21, R24, R0 ;  /* 0x0000001815197223 */ /* 0x000fc80000000000 */
[----:B------:R-:W-:-:S04]  /*17c0*/  FFMA R24, R3, R25, R24 ;  /* 0x0000001903187223 */ /* 0x000fc80000000018 */
[----:B------:R-:W-:-:S04]  /*17d0*/  FFMA R21, R21, R24, R0 ;  /* 0x0000001815157223 */ /* 0x000fc80000000000 */
[----:B------:R-:W-:-:S05]  /*17e0*/  FFMA R0, R3, R21, R24 ;  /* 0x0000001503007223 */ /* 0x000fca0000000018 */
[----:B------:R-:W-:-:S04]  /*17f0*/  SHF.R.U32.HI R19, RZ, 0x17, R0 ;  /* 0x00000017ff137819 */ /* 0x000fc80000011600 */
[----:B------:R-:W-:-:S04]  /*1800*/  LOP3.LUT R19, R19, 0xff, RZ, 0xc0, !PT ;  /* 0x000000ff13137812 */ /* 0x000fc800078ec0ff */
[----:B------:R-:W-:-:S04]  /*1810*/  IADD3 R22, PT, PT, R19, R23, RZ ;  /* 0x0000001713167210 */ /* 0x000fc80007ffe0ff */
[----:B------:R-:W-:-:S04]  /*1820*/  IADD3 R19, PT, PT, R22, -0x1, RZ ;  /* 0xffffffff16137810 */ /* 0x000fc80007ffe0ff */
[----:B------:R-:W-:-:S13]  /*1830*/  ISETP.GE.U32.AND P0, PT, R19, 0xfe, PT ;  /* 0x000000fe1300780c */ /* 0x000fda0003f06070 */
[----:B------:R-:W-:Y:S05]  /*1840*/  @!P0 BRA `(.L_x_44) ;  /* 0x0000000000808947 */ /* 0x000fea0003800000 */
[----:B------:R-:W-:-:S13]  /*1850*/  ISETP.GT.AND P0, PT, R22, 0xfe, PT ;  /* 0x000000fe1600780c */ /* 0x000fda0003f04270 */
[----:B------:R-:W-:Y:S05]  /*1860*/  @P0 BRA `(.L_x_45) ;  /* 0x00000000006c0947 */ /* 0x000fea0003800000 */
[----:B------:R-:W-:-:S13]  /*1870*/  ISETP.GE.AND P0, PT, R22, 0x1, PT ;  /* 0x000000011600780c */ /* 0x000fda0003f06270 */
[----:B------:R-:W-:Y:S05]  /*1880*/  @P0 BRA `(.L_x_46) ;  /* 0x0000000000740947 */ /* 0x000fea0003800000 */
[----:B------:R-:W-:Y:S02]  /*1890*/  ISETP.GE.AND P0, PT, R22, -0x18, PT ;  /* 0xffffffe81600780c */ /* 0x000fe40003f06270 */
[----:B------:R-:W-:-:S11]  /*18a0*/  LOP3.LUT R0, R0, 0x80000000, RZ, 0xc0, !PT ;  /* 0x8000000000007812 */ /* 0x000fd600078ec0ff */
[----:B------:R-:W-:Y:S05]  /*18b0*/  @!P0 BRA `(.L_x_46) ;  /* 0x0000000000688947 */ /* 0x000fea0003800000 */
[-CC-:B------:R-:W-:Y:S01]  /*18c0*/  FFMA.RZ R19, R3, R21.reuse, R24.reuse ;  /* 0x0000001503137223 */ /* 0x180fe2000000c018 */
[C---:B------:R-:W-:Y:S02]  /*18d0*/  ISETP.NE.AND P2, PT, R22.reuse, RZ, PT ;  /* 0x000000ff1600720c */ /* 0x040fe40003f45270 */
[C---:B------:R-:W-:Y:S02]  /*18e0*/  ISETP.NE.AND P1, PT, R22.reuse, RZ, PT ;  /* 0x000000ff1600720c */ /* 0x040fe40003f25270 */
[----:B------:R-:W-:Y:S01]  /*18f0*/  LOP3.LUT R20, R19, 0x7fffff, RZ, 0xc0, !PT ;  /* 0x007fffff13147812 */ /* 0x000fe200078ec0ff */
[CCC-:B------:R-:W-:Y:S01]  /*1900*/  FFMA.RP R19, R3.reuse, R21.reuse, R24.reuse ;  /* 0x0000001503137223 */ /* 0x1c0fe20000008018 */
[----:B------:R-:W-:Y:S01]  /*1910*/  FFMA.RM R24, R3, R21, R24 ;  /* 0x0000001503187223 */ /* 0x000fe20000004018 */
[----:B------:R-:W-:Y:S01]  /*1920*/  VIADD R3, R22, 0x20 ;  /* 0x0000002016037836 */ /* 0x000fe20000000000 */
[----:B------:R-:W-:Y:S02]  /*1930*/  LOP3.LUT R20, R20, 0x800000, RZ, 0xfc, !PT ;  /* 0x0080000014147812 */ /* 0x000fe400078efcff */
[----:B------:R-:W-:-:S02]  /*1940*/  IADD3 R21, PT, PT, -R22, RZ, RZ ;  /* 0x000000ff16157210 */ /* 0x000fc40007ffe1ff */
[----:B------:R-:W-:Y:S02]  /*1950*/  SHF.L.U32 R3, R20, R3, RZ ;  /* 0x0000000314037219 */ /* 0x000fe400000006ff */
[----:B------:R-:W-:Y:S02]  /*1960*/  FSETP.NEU.FTZ.AND P0, PT, R19, R24, PT ;  /* 0x000000181300720b */ /* 0x000fe40003f1d000 */
[----:B------:R-:W-:Y:S02]  /*1970*/  SEL R19, R21, RZ, P2 ;  /* 0x000000ff15137207 */ /* 0x000fe40001000000 */
[----:B------:R-:W-:Y:S02]  /*1980*/  ISETP.NE.AND P1, PT, R3, RZ, P1 ;  /* 0x000000ff0300720c */ /* 0x000fe40000f25270 */
[----:B------:R-:W-:Y:S02]  /*1990*/  SHF.R.U32.HI R19, RZ, R19, R20 ;  /* 0x00000013ff137219 */ /* 0x000fe40000011614 */
[----:B------:R-:W-:-:S02]  /*19a0*/  PLOP3.LUT P0, PT, P0, P1, PT, 0xf8, 0x8f ;  /* 0x00000000008f781c */ /* 0x000fc40000703f70 */
[----:B------:R-:W-:Y:S02]  /*19b0*/  SHF.R.U32.HI R20, RZ, 0x1, R19 ;  /* 0x00000001ff147819 */ /* 0x000fe40000011613 */
[----:B------:R-:W-:-:S04]  /*19c0*/  SEL R3, RZ, 0x1, !P0 ;  /* 0x00000001ff037807 */ /* 0x000fc80004000000 */
[----:B------:R-:W-:-:S04]  /*19d0*/  LOP3.LUT R22, R3, 0x1, R20, 0xf8, !PT ;  /* 0x0000000103167812 */ /* 0x000fc800078ef814 */
[----:B------:R-:W-:-:S04]  /*19e0*/  LOP3.LUT R19, R22, R19, RZ, 0xc0, !PT ;  /* 0x0000001316137212 */ /* 0x000fc800078ec0ff */
[----:B------:R-:W-:-:S04]  /*19f0*/  IADD3 R19, PT, PT, R20, R19, RZ ;  /* 0x0000001314137210 */ /* 0x000fc80007ffe0ff */
[----:B------:R-:W-:Y:S01]  /*1a00*/  LOP3.LUT R0, R19, R0, RZ, 0xfc, !PT ;  /* 0x0000000013007212 */ /* 0x000fe200078efcff */
[----:B------:R-:W-:Y:S06]  /*1a10*/  BRA `(.L_x_46) ;  /* 0x0000000000107947 */ /* 0x000fec0003800000 */
.L_x_45:
[----:B------:R-:W-:-:S04]  /*1a20*/  LOP3.LUT R0, R0, 0x80000000, RZ, 0xc0, !PT ;  /* 0x8000000000007812 */ /* 0x000fc800078ec0ff */
[----:B------:R-:W-:Y:S01]  /*1a30*/  LOP3.LUT R0, R0, 0x7f800000, RZ, 0xfc, !PT ;  /* 0x7f80000000007812 */ /* 0x000fe200078efcff */
[----:B------:R-:W-:Y:S06]  /*1a40*/  BRA `(.L_x_46) ;  /* 0x0000000000047947 */ /* 0x000fec0003800000 */
.L_x_44:
[----:B------:R-:W-:-:S07]  /*1a50*/  IMAD R0, R23, 0x800000, R0 ;  /* 0x0080000017007824 */ /* 0x000fce00078e0200 */
.L_x_46:
[----:B------:R-:W-:Y:S05]  /*1a60*/  BSYNC.RECONVERGENT B1 ;  /* 0x0000000000017941 */ /* 0x000fea0003800200 */
.L_x_43:
[----:B------:R-:W-:Y:S05]  /*1a70*/  BRA `(.L_x_47) ;  /* 0x0000000000207947 */ /* 0x000fea0003800000 */
.L_x_42:
[----:B------:R-:W-:-:S04]  /*1a80*/  LOP3.LUT R0, R3, 0x80000000, R0, 0x48, !PT ;  /* 0x8000000003007812 */ /* 0x000fc800078e4800 */
[----:B------:R-:W-:Y:S01]  /*1a90*/  LOP3.LUT R0, R0, 0x7f800000, RZ, 0xfc, !PT ;  /* 0x7f80000000007812 */ /* 0x000fe200078efcff */
[----:B------:R-:W-:Y:S06]  /*1aa0*/  BRA `(.L_x_47) ;  /* 0x0000000000147947 */ /* 0x000fec0003800000 */
.L_x_41:
[----:B------:R-:W-:Y:S01]  /*1ab0*/  LOP3.LUT R0, R3, 0x80000000, R0, 0x48, !PT ;  /* 0x8000000003007812 */ /* 0x000fe200078e4800 */
[----:B------:R-:W-:Y:S06]  /*1ac0*/  BRA `(.L_x_47) ;  /* 0x00000000000c7947 */ /* 0x000fec0003800000 */
.L_x_40:
[----:B------:R-:W0:Y:S01]  /*1ad0*/  MUFU.RSQ R0, -QNAN ;  /* 0xffc0000000007908 */ /* 0x000e220000001400 */
[----:B------:R-:W-:Y:S05]  /*1ae0*/  BRA `(.L_x_47) ;  /* 0x0000000000047947 */ /* 0x000fea0003800000 */
.L_x_39:
[----:B------:R-:W-:-:S07]  /*1af0*/  FADD.FTZ R0, R0, R3 ;  /* 0x0000000300007221 */ /* 0x000fce0000010000 */
.L_x_47:
[----:B------:R-:W-:Y:S05]  /*1b00*/  BSYNC.RECONVERGENT B0 ;  /* 0x0000000000007941 */ /* 0x000fea0003800200 */
.L_x_37:
[----:B------:R-:W-:Y:S01]  /*1b10*/  HFMA2 R19, -RZ, RZ, 0, 0 ;  /* 0x00000000ff137431 */ /* 0x000fe200000001ff */
[----:B0-----:R-:W-:-:S03]  /*1b20*/  MOV R21, R0 ;  /* 0x0000000000157202 */ /* 0x001fc60000000f00 */
[----:B------:R-:W-:Y:S05]  /*1b30*/  RET.REL.NODEC R18 `(_Z23jacobiOptimizedOnDevicePfS_S_i) ;  /* 0xffffffe412307950 */ /* 0x000fea0003c3ffff */
.L_x_48:
[----:B------:R-:W-:-:S00]  /*1b40*/  BRA `(.L_x_48) ;  /* 0xfffffffc00fc7947 */ /* 0x000fc0000383ffff */
[----:B------:R-:W-:-:S00]  /*1b50*/  NOP ;  /* 0x0000000000007918 */ /* 0x000fc00000000000 */
        /* <DEDUP_REMOVED lines=10> */
.L_x_85:


//--------------------- .text._Z25jacobiUnOptimizedOnDevicePfS_S_S_i --------------------------
	.section	.text._Z25jacobiUnOptimizedOnDevicePfS_S_S_i,"ax",@progbits
	.align	128
        .global         _Z25jacobiUnOptimizedOnDevicePfS_S_S_i
        .type           _Z25jacobiUnOptimizedOnDevicePfS_S_S_i,@function
        .size           _Z25jacobiUnOptimizedOnDevicePfS_S_S_i,(.L_x_86 - _Z25jacobiUnOptimizedOnDevicePfS_S_S_i)
        .other          _Z25jacobiUnOptimizedOnDevicePfS_S_S_i,@"STO_CUDA_ENTRY STV_DEFAULT"
_Z25jacobiUnOptimizedOnDevicePfS_S_S_i:
.text._Z25jacobiUnOptimizedOnDevicePfS_S_S_i:
[----:B------:R-:W-:Y:S01]  /*0000*/  LDC R1, c[0x0][0x37c] ;  /* 0x0000df00ff017b82 */ /* 0x000fe20000000800 */
[----:B------:R-:W0:Y:S07]  /*0010*/  S2R R3, SR_TID.X ;  /* 0x0000000000037919 */ /* 0x000e2e0000002100 */
[----:B------:R-:W0:Y:S01]  /*0020*/  S2UR UR4, SR_CTAID.X ;  /* 0x00000000000479c3 */ /* 0x000e220000002500 */
[----:B------:R-:W1:Y:S07]  /*0030*/  LDCU UR8, c[0x0][0x3a0] ;  /* 0x00007400ff0877ac */ /* 0x000e6e0008000800 */
[----:B------:R-:W0:Y:S02]  /*0040*/  LDC R8, c[0x0][0x360] ;  /* 0x0000d800ff087b82 */ /* 0x000e240000000800 */
[----:B0-----:R-:W-:-:S05]  /*0050*/  IMAD R8, R8, UR4, R3 ;  /* 0x0000000408087c24 */ /* 0x001fca000f8e0203 */
[----:B-1----:R-:W-:-:S13]  /*0060*/  ISETP.GE.AND P0, PT, R8, UR8, PT ;  /* 0x0000000808007c0c */ /* 0x002fda000bf06270 */
[----:B------:R-:W-:Y:S05]  /*0070*/  @P0 EXIT ;  /* 0x000000000000094d */ /* 0x000fea0003800000 */
[C---:B------:R-:W-:Y:S01]  /*0080*/  ISETP.GE.AND P0, PT, R8.reuse, 0x1, PT ;  /* 0x000000010800780c */ /* 0x040fe20003f06270 */
[----:B------:R-:W0:Y:S01]  /*0090*/  LDCU.64 UR6, c[0x0][0x358] ;  /* 0x00006b00ff0677ac */ /* 0x000e220008000a00 */
[----:B------:R-:W-:Y:S01]  /*00a0*/  BSSY.RECONVERGENT B0, `(.L_x_49) ;  /* 0x00000a2000007945 */ /* 0x000fe20003800200 */
[----:B------:R-:W-:Y:S02]  /*00b0*/  HFMA2 R13, -RZ, RZ, 0, 0 ;  /* 0x00000000ff0d7431 */ /* 0x000fe400000001ff */
[----:B------:R-:W-:Y:S02]  /*00c0*/  IMAD R9, R8, UR8, RZ ;  /* 0x0000000808097c24 */ /* 0x000fe4000f8e02ff */
[----:B------:R-:W-:-:S06]  /*00d0*/  IMAD.MOV.U32 R0, RZ, RZ, RZ ;  /* 0x000000ffff007224 */ /* 0x000fcc00078e00ff */
[----:B------:R-:W-:Y:S05]  /*00e0*/  @!P0 BRA `(.L_x_50) ;  /* 0x0000000800748947 */ /* 0x000fea0003800000 */
[----:B------:R-:W-:Y:S01]  /*00f0*/  VIMNMX R2, PT, PT, R8, UR8, PT ;  /* 0x0000000808027c48 */ /* 0x000fe2000bfe0100 */
[----:B------:R-:W-:Y:S01]  /*0100*/  BSSY.RECONVERGENT B1, `(.L_x_51) ;  /* 0x000004b000017945 */ /* 0x000fe20003800200 */
[----:B------:R-:W-:Y:S01]  /*0110*/  MOV R13, RZ ;  /* 0x000000ff000d7202 */ /* 0x000fe20000000f00 */
[----:B------:R-:W-:Y:S01]  /*0120*/  IMAD.MOV.U32 R10, RZ, RZ, RZ ;  /* 0x000000ffff0a7224 */ /* 0x000fe200078e00ff */
[C---:B------:R-:W-:Y:S02]  /*0130*/  ISETP.GE.AND P1, PT, R2.reuse, 0x10, PT ;  /* 0x000000100200780c */ /* 0x040fe40003f26270 */
[----:B------:R-:W-:-:S04]  /*0140*/  VIMNMX R0, PT, PT, R2, 0x1, !PT ;  /* 0x0000000102007848 */ /* 0x000fc80007fe0100 */
[----:B------:R-:W-:-:S04]  /*0150*/  LOP3.LUT R23, R0, 0xf, RZ, 0xc0, !PT ;  /* 0x0000000f00177812 */ /* 0x000fc800078ec0ff */
[----:B------:R-:W-:-:S03]  /*0160*/  ISETP.NE.AND P0, PT, R23, RZ, PT ;  /* 0x000000ff1700720c */ /* 0x000fc60003f05270 */
[----:B------:R-:W-:Y:S10]  /*0170*/  @!P1 BRA `(.L_x_52) ;  /* 0x00000004000c9947 */ /* 0x000ff40003800000 */
[----:B------:R-:W1:Y:S01]  /*0180*/  LDC.64 R2, c[0x0][0x388] ;  /* 0x0000e200ff027b82 */ /* 0x000e620000000a00 */
[----:B------:R-:W2:Y:S01]  /*0190*/  LDCU.64 UR4, c[0x0][0x390] ;  /* 0x00007200ff0477ac */ /* 0x000ea20008000a00 */
[----:B------:R-:W-:Y:S01]  /*01a0*/  LOP3.LUT R10, R0, 0x7ffffff0, RZ, 0xc0, !PT ;  /* 0x7ffffff0000a7812 */ /* 0x000fe200078ec0ff */
[----:B------:R-:W-:Y:S01]  /*01b0*/  IMAD.MOV.U32 R13, RZ, RZ, RZ ;  /* 0x000000ffff0d7224 */ /* 0x000fe200078e00ff */
[----:B------:R-:W-:-:S03]  /*01c0*/  MOV R11, R9 ;  /* 0x00000009000b7202 */ /* 0x000fc60000000f00 */
[----:B------:R-:W-:Y:S01]  /*01d0*/  IMAD.MOV R12, RZ, RZ, -R10 ;  /* 0x000000ffff0c7224 */ /* 0x000fe200078e0a0a */
[----:B--2---:R-:W-:-:S04]  /*01e0*/  UIADD3 UR4, UP0, UPT, UR4, 0x20, URZ ;  /* 0x0000002004047890 */ /* 0x004fc8000ff1e0ff */
[----:B------:R-:W-:Y:S01]  /*01f0*/  UIADD3.X UR5, UPT, UPT, URZ, UR5, URZ, UP0, !UPT ;  /* 0x00000005ff057290 */ /* 0x000fe200087fe4ff */
[----:B-1----:R-:W-:Y:S02]  /*0200*/  IADD3 R2, P1, PT, R2, 0x20, RZ ;  /* 0x0000002002027810 */ /* 0x002fe40007f3e0ff */
[----:B------:R-:W-:Y:S02]  /*0210*/  MOV R4, UR4 ;  /* 0x0000000400047c02 */ /* 0x000fe40008000f00 */
[----:B------:R-:W-:Y:S01]  /*0220*/  IADD3.X R3, PT, PT, RZ, R3, RZ, P1, !PT ;  /* 0x00000003ff037210 */ /* 0x000fe20000ffe4ff */
[----:B------:R-:W-:-:S08]  /*0230*/  IMAD.U32 R5, RZ, RZ, UR5 ;  /* 0x00000005ff057e24 */ /* 0x000fd0000f8e00ff */
.L_x_53:
[----:B------:R-:W-:Y:S01]  /*0240*/  IMAD.WIDE R6, R11, 0x4, R2 ;  /* 0x000000040b067825 */ /* 0x000fe200078e0202 */
[----:B0-----:R-:W2:Y:S04]  /*0250*/  LDG.E R17, desc[UR6][R4.64+-0x20] ;  /* 0xffffe00604117981 */ /* 0x001ea8000c1e1900 */
[----:B------:R-:W2:Y:S04]  /*0260*/  LDG.E R16, desc[UR6][R6.64+-0x20] ;  /* 0xffffe00606107981 */ /* 0x000ea8000c1e1900 */
[----:B------:R-:W3:Y:S04]  /*0270*/  LDG.E R18, desc[UR6][R4.64+-0x1c] ;  /* 0xffffe40604127981 */ /* 0x000ee8000c1e1900 */
[----:B------:R-:W3:Y:S04]  /*0280*/  LDG.E R27, desc[UR6][R6.64+-0x1c] ;  /* 0xffffe406061b7981 */ /* 0x000ee8000c1e1900 */
[----:B------:R-:W4:Y:S04]  /*0290*/  LDG.E R14, desc[UR6][R4.64+-0x18] ;  /* 0xffffe806040e7981 */ /* 0x000f28000c1e1900 */
[----:B------:R-:W4:Y:S04]  /*02a0*/  LDG.E R15, desc[UR6][R6.64+-0x18] ;  /* 0xffffe806060f7981 */ /* 0x000f28000c1e1900 */
[----:B------:R-:W5:Y:S04]  /*02b0*/  LDG.E R19, desc[UR6][R4.64+-0x14] ;  /* 0xffffec0604137981 */ /* 0x000f68000c1e1900 */
[----:B------:R-:W5:Y:S04]  /*02c0*/  LDG.E R20, desc[UR6][R6.64+-0x14] ;  /* 0xffffec0606147981 */ /* 0x000f68000c1e1900 */
[----:B------:R-:W5:Y:S04]  /*02d0*/  LDG.E R21, desc[UR6][R4.64+-0x10] ;  /* 0xfffff00604157981 */ /* 0x000f68000c1e1900 */
[----:B------:R-:W5:Y:S04]  /*02e0*/  LDG.E R22, desc[UR6][R6.64+-0x10] ;  /* 0xfffff00606167981 */ /* 0x000f68000c1e1900 */
[----:B------:R-:W5:Y:S04]  /*02f0*/  LDG.E R24, desc[UR6][R4.64+-0xc] ;  /* 0xfffff40604187981 */ /* 0x000f68000c1e1900 */
[----:B------:R-:W5:Y:S04]  /*0300*/  LDG.E R25, desc[UR6][R6.64+-0xc] ;  /* 0xfffff40606197981 */ /* 0x000f68000c1e1900 */
[----:B------:R-:W5:Y:S01]  /*0310*/  LDG.E R26, desc[UR6][R6.64+0x1c] ;  /* 0x00001c06061a7981 */ /* 0x000f62000c1e1900 */
[----:B--2---:R-:W-:-:S03]  /*0320*/  FFMA R16, R16, R17, R13 ;  /* 0x0000001110107223 */ /* 0x004fc6000000000d */
[----:B------:R-:W2:Y:S04]  /*0330*/  LDG.E R17, desc[UR6][R4.64+-0x8] ;  /* 0xfffff80604117981 */ /* 0x000ea8000c1e1900 */
[----:B------:R-:W2:Y:S01]  /*0340*/  LDG.E R13, desc[UR6][R4.64+-0x4] ;  /* 0xfffffc06040d7981 */ /* 0x000ea2000c1e1900 */
[----:B---3--:R-:W-:-:S03]  /*0350*/  FFMA R16, R27, R18, R16 ;  /* 0x000000121b107223 */ /* 0x008fc60000000010 */
[----:B------:R-:W2:Y:S01]  /*0360*/  LDG.E R18, desc[UR6][R6.64+-0x8] ;  /* 0xfffff80606127981 */ /* 0x000ea2000c1e1900 */
[----:B----4-:R-:W-:-:S03]  /*0370*/  FFMA R27, R15, R14, R16 ;  /* 0x0000000e0f1b7223 */ /* 0x010fc60000000010 */
[----:B------:R-:W3:Y:S04]  /*0380*/  LDG.E R14, desc[UR6][R6.64+-0x4] ;  /* 0xfffffc06060e7981 */ /* 0x000ee8000c1e1900 */
[----:B------:R-:W4:Y:S04]  /*0390*/  LDG.E R15, desc[UR6][R4.64] ;  /* 0x00000006040f7981 */ /* 0x000f28000c1e1900 */
[----:B------:R-:W4:Y:S01]  /*03a0*/  LDG.E R16, desc[UR6][R6.64] ;  /* 0x0000000606107981 */ /* 0x000f22000c1e1900 */
[----:B-----5:R-:W-:-:S03]  /*03b0*/  FFMA R19, R20, R19, R27 ;  /* 0x0000001314137223 */ /* 0x020fc6000000001b */
[----:B------:R-:W5:Y:S01]  /*03c0*/  LDG.E R20, desc[UR6][R6.64+0x4] ;  /* 0x0000040606147981 */ /* 0x000f62000c1e1900 */
[----:B------:R-:W-:-:S03]  /*03d0*/  FFMA R22, R22, R21, R19 ;  /* 0x0000001516167223 */ /* 0x000fc60000000013 */
[----:B------:R-:W5:Y:S04]  /*03e0*/  LDG.E R19, desc[UR6][R4.64+0x4] ;  /* 0x0000040604137981 */ /* 0x000f68000c1e1900 */
[----:B------:R-:W5:Y:S01]  /*03f0*/  LDG.E R21, desc[UR6][R6.64+0x8] ;  /* 0x0000080606157981 */ /* 0x000f62000c1e1900 */
[----:B------:R-:W-:-:S03]  /*0400*/  FFMA R25, R25, R24, R22 ;  /* 0x0000001819197223 */ /* 0x000fc60000000016 */
[----:B------:R-:W5:Y:S04]  /*0410*/  LDG.E R22, desc[UR6][R4.64+0x8] ;  /* 0x0000080604167981 */ /* 0x000f68000c1e1900 */
[----:B------:R-:W5:Y:S04]  /*0420*/  LDG.E R24, desc[UR6][R6.64+0x14] ;  /* 0x0000140606187981 */ /* 0x000f68000c1e1900 */
[----:B------:R-:W5:Y:S01]  /*0430*/  LDG.E R27, desc[UR6][R4.64+0x1c] ;  /* 0x00001c06041b7981 */ /* 0x000f62000c1e1900 */
[----:B--2---:R-:W-:-:S03]  /*0440*/  FFMA R25, R18, R17, R25 ;  /* 0x0000001112197223 */ /* 0x004fc60000000019 */
[----:B------:R-:W2:Y:S04]  /*0450*/  LDG.E R18, desc[UR6][R4.64+0xc] ;  /* 0x00000c0604127981 */ /* 0x000ea8000c1e1900 */
[----:B------:R-:W2:Y:S01]  /*0460*/  LDG.E R17, desc[UR6][R6.64+0xc] ;  /* 0x00000c0606117981 */ /* 0x000ea2000c1e1900 */
[----:B---3--:R-:W-:-:S03]  /*0470*/  FFMA R25, R14, R13, R25 ;  /* 0x0000000d0e197223 */ /* 0x008fc60000000019 */
[----:B------:R-:W3:Y:S04]  /*0480*/  LDG.E R13, desc[UR6][R4.64+0x10] ;  /* 0x00001006040d7981 */ /* 0x000ee8000c1e1900 */
[----:B------:R-:W3:Y:S01]  /*0490*/  LDG.E R14, desc[UR6][R6.64+0x10] ;  /* 0x00001006060e7981 */ /* 0x000ee2000c1e1900 */
[----:B----4-:R-:W-:-:S03]  /*04a0*/  FFMA R29, R16, R15, R25 ;  /* 0x0000000f101d7223 */ /* 0x010fc60000000019 */
[----:B------:R-:W4:Y:S04]  /*04b0*/  LDG.E R25, desc[UR6][R4.64+0x14] ;  /* 0x0000140604197981 */ /* 0x000f28000c1e1900 */
[----:B------:R0:W4:Y:S04]  /*04c0*/  LDG.E R15, desc[UR6][R4.64+0x18] ;  /* 0x00001806040f7981 */ /* 0x000128000c1e1900 */
[----:B------:R-:W4:Y:S01]  /*04d0*/  LDG.E R16, desc[UR6][R6.64+0x18] ;  /* 0x0000180606107981 */ /* 0x000f22000c1e1900 */
[----:B-----5:R-:W-:Y:S01]  /*04e0*/  FFMA R20, R20, R19, R29 ;  /* 0x0000001314147223 */ /* 0x020fe2000000001d */
[----:B------:R-:W-:-:S03]  /*04f0*/  IADD3 R12, PT, PT, R12, 0x10, RZ ;  /* 0x000000100c0c7810 */ /* 0x000fc60007ffe0ff */
[----:B------:R-:W-:Y:S01]  /*0500*/  FFMA R20, R21, R22, R20 ;  /* 0x0000001615147223 */ /* 0x000fe20000000014 */
[----:B------:R-:W-:Y:S02]  /*0510*/  ISETP.NE.AND P1, PT, R12, RZ, PT ;  /* 0x000000ff0c00720c */ /* 0x000fe40003f25270 */
[----:B0-----:R-:W-:Y:S02]  /*0520*/  IADD3 R4, P2, PT, R4, 0x40, RZ ;  /* 0x0000004004047810 */ /* 0x001fe40007f5e0ff */
[----:B------:R-:W-:-:S03]  /*0530*/  IADD3 R11, PT, PT, R11, 0x10, RZ ;  /* 0x000000100b0b7810 */ /* 0x000fc60007ffe0ff */
[----:B------:R-:W-:Y:S02]  /*0540*/  IMAD.X R5, RZ, RZ, R5, P2 ;  /* 0x000000ffff057224 */ /* 0x000fe400010e0605 */
[----:B--2---:R-:W-:-:S04]  /*0550*/  FFMA R17, R17, R18, R20 ;  /* 0x0000001211117223 */ /* 0x004fc80000000014 */
[----:B---3--:R-:W-:-:S04]  /*0560*/  FFMA R13, R14, R13, R17 ;  /* 0x0000000d0e0d7223 */ /* 0x008fc80000000011 */
[----:B----4-:R-:W-:-:S04]  /*0570*/  FFMA R13, R24, R25, R13 ;  /* 0x00000019180d7223 */ /* 0x010fc8000000000d */
[----:B------:R-:W-:-:S04]  /*0580*/  FFMA R13, R16, R15, R13 ;  /* 0x0000000f100d7223 */ /* 0x000fc8000000000d */
[----:B------:R-:W-:Y:S01]  /*0590*/  FFMA R13, R26, R27, R13 ;  /* 0x0000001b1a0d7223 */ /* 0x000fe2000000000d */
[----:B------:R-:W-:Y:S06]  /*05a0*/  @P1 BRA `(.L_x_53) ;  /* 0xfffffffc00241947 */ /* 0x000fec000383ffff */
.L_x_52:
[----:B0-----:R-:W-:Y:S05]  /*05b0*/  BSYNC.RECONVERGENT B1 ;  /* 0x0000000000017941 */ /* 0x001fea0003800200 */
.L_x_51:
[----:B------:R-:W-:Y:S05]  /*05c0*/  @!P0 BRA `(.L_x_50) ;  /* 0x00000004003c8947 */ /* 0x000fea0003800000 */
[----:B------:R-:W-:Y:S01]  /*05d0*/  ISETP.GE.U32.AND P0, PT, R23, 0x8, PT ;  /* 0x000000081700780c */ /* 0x000fe20003f06070 */
[----:B------:R-:W-:Y:S01]  /*05e0*/  BSSY.RECONVERGENT B1, `(.L_x_54) ;  /* 0x0000022000017945 */ /* 0x000fe20003800200 */
[----:B------:R-:W-:-:S04]  /*05f0*/  LOP3.LUT R21, R0, 0x7, RZ, 0xc0, !PT ;  /* 0x0000000700157812 */ /* 0x000fc800078ec0ff */
[----:B------:R-:W-:-:S07]  /*0600*/  ISETP.NE.AND P1, PT, R21, RZ, PT ;  /* 0x000000ff1500720c */ /* 0x000fce0003f25270 */
[----:B------:R-:W-:Y:S06]  /*0610*/  @!P0 BRA `(.L_x_55) ;  /* 0x0000000000788947 */ /* 0x000fec0003800000 */
[----:B------:R-:W0:Y:S01]  /*0620*/  LDC.64 R4, c[0x0][0x388] ;  /* 0x0000e200ff047b82 */ /* 0x000e220000000a00 */
[----:B------:R-:W-:-:S07]  /*0630*/  IMAD.IADD R7, R9, 0x1, R10 ;  /* 0x0000000109077824 */ /* 0x000fce00078e020a */
[----:B------:R-:W1:Y:S01]  /*0640*/  LDC.64 R2, c[0x0][0x390] ;  /* 0x0000e400ff027b82 */ /* 0x000e620000000a00 */
[----:B0-----:R-:W-:-:S05]  /*0650*/  IMAD.WIDE R4, R7, 0x4, R4 ;  /* 0x0000000407047825 */ /* 0x001fca00078e0204 */
[----:B------:R-:W2:Y:S01]  /*0660*/  LDG.E R18, desc[UR6][R4.64] ;  /* 0x0000000604127981 */ /* 0x000ea2000c1e1900 */
[----:B-1----:R-:W-:-:S03]  /*0670*/  IMAD.WIDE.U32 R2, R10, 0x4, R2 ;  /* 0x000000040a027825 */ /* 0x002fc600078e0002 */
[----:B------:R-:W3:Y:S04]  /*0680*/  LDG.E R20, desc[UR6][R4.64+0x4] ;  /* 0x0000040604147981 */ /* 0x000ee8000c1e1900 */
[----:B------:R-:W2:Y:S04]  /*0690*/  LDG.E R17, desc[UR6][R2.64] ;  /* 0x0000000602117981 */ /* 0x000ea8000c1e1900 */
        /* <DEDUP_REMOVED lines=12> */
[----:B------:R-:W5:Y:S01]  /*0760*/  LDG.E R26, desc[UR6][R2.64+0x1c] ;  /* 0x00001c06021a7981 */ /* 0x000f62000c1e1900 */
[----:B------:R-:W-:Y:S01]  /*0770*/  IADD3 R10, PT, PT, R10, 0x8, RZ ;  /* 0x000000080a0a7810 */ /* 0x000fe20007ffe0ff */
[----:B--2---:R-:W-:-:S04]  /*0780*/  FFMA R17, R18, R17, R13 ;  /* 0x0000001112117223 */ /* 0x004fc8000000000d */
[----:B---3--:R-:W-:-:S04]  /*0790*/  FFMA R17, R20, R19, R17 ;  /* 0x0000001314117223 */ /* 0x008fc80000000011 */
[----:B----4-:R-:W-:-:S04]  /*07a0*/  FFMA R17, R22, R23, R17 ;  /* 0x0000001716117223 */ /* 0x010fc80000000011 */
[----:B-----5:R-:W-:-:S04]  /*07b0*/  FFMA R24, R24, R25, R17 ;  /* 0x0000001918187223 */ /* 0x020fc80000000011 */
[----:B------:R-:W-:-:S04]  /*07c0*/  FFMA R16, R15, R16, R24 ;  /* 0x000000100f107223 */ /* 0x000fc80000000018 */
[----:B------:R-:W-:-:S04]  /*07d0*/  FFMA R11, R11, R12, R16 ;  /* 0x0000000c0b0b7223 */ /* 0x000fc80000000010 */
[----:B------:R-:W-:-:S04]  /*07e0*/  FFMA R7, R6, R7, R11 ;  /* 0x0000000706077223 */ /* 0x000fc8000000000b */
[----:B------:R-:W-:-:S07]  /*07f0*/  FFMA R13, R14, R26, R7 ;  /* 0x0000001a0e0d7223 */ /* 0x000fce0000000007 */
.L_x_55:
[----:B------:R-:W-:Y:S05]  /*0800*/  BSYNC.RECONVERGENT B1 ;  /* 0x0000000000017941 */ /* 0x000fea0003800200 */
.L_x_54:
        /* <DEDUP_REMOVED lines=18> */
[----:B------:R-:W5:Y:S01]  /*0930*/  LDG.E R17, desc[UR6][R6.64+0xc] ;  /* 0x00000c0606117981 */ /* 0x000f62000c1e1900 */
[----:B------:R-:W-:Y:S01]  /*0940*/  IADD3 R10, PT, PT, R10, 0x4, RZ ;  /* 0x000000040a0a7810 */ /* 0x000fe20007ffe0ff */
[----:B--2---:R-:W-:-:S04]  /*0950*/  FFMA R5, R12, R5, R13 ;  /* 0x000000050c057223 */ /* 0x004fc8000000000d */
[----:B---3--:R-:W-:-:S04]  /*0960*/  FFMA R5, R14, R11, R5 ;  /* 0x0000000b0e057223 */ /* 0x008fc80000000005 */
[----:B----4-:R-:W-:-:S04]  /*0970*/  FFMA R5, R16, R15, R5 ;  /* 0x0000000f10057223 */ /* 0x010fc80000000005 */
[----:B-----5:R-:W-:-:S07]  /*0980*/  FFMA R13, R18, R17, R5 ;  /* 0x00000011120d7223 */ /* 0x020fce0000000005 */
.L_x_57:
[----:B------:R-:W-:Y:S05]  /*0990*/  BSYNC.RECONVERGENT B1 ;  /* 0x0000000000017941 */ /* 0x000fea0003800200 */
.L_x_56:
[----:B------:R-:W-:Y:S05]  /*09a0*/  @!P1 BRA `(.L_x_50) ;  /* 0x0000000000449947 */ /* 0x000fea0003800000 */
[----:B------:R-:W0:Y:S01]  /*09b0*/  LDC.64 R6, c[0x0][0x390] ;  /* 0x0000e400ff067b82 */ /* 0x000e220000000a00 */
[----:B------:R-:W-:Y:S01]  /*09c0*/  IADD3 R12, PT, PT, -R4, RZ, RZ ;  /* 0x000000ff040c7210 */ /* 0x000fe20007ffe1ff */
[----:B------:R-:W-:-:S06]  /*09d0*/  IMAD.IADD R11, R9, 0x1, R10 ;  /* 0x00000001090b7824 */ /* 0x000fcc00078e020a */
[----:B------:R-:W1:Y:S01]  /*09e0*/  LDC.64 R2, c[0x0][0x388] ;  /* 0x0000e200ff027b82 */ /* 0x000e620000000a00 */
[----:B0-----:R-:W-:-:S04]  /*09f0*/  IMAD.WIDE.U32 R6, R10, 0x4, R6 ;  /* 0x000000040a067825 */ /* 0x001fc800078e0006 */
[----:B------:R-:W-:-:S07]  /*0a00*/  IMAD.MOV.U32 R14, RZ, RZ, R6 ;  /* 0x000000ffff0e7224 */ /* 0x000fce00078e0006 */
.L_x_58:
[----:B-1----:R-:W-:Y:S01]  /*0a10*/  IMAD.WIDE R4, R11, 0x4, R2 ;  /* 0x000000040b047825 */ /* 0x002fe200078e0202 */
[----:B------:R-:W-:-:S05]  /*0a20*/  MOV R6, R14 ;  /* 0x0000000e00067202 */ /* 0x000fca0000000f00 */
[----:B------:R-:W2:Y:S04]  /*0a30*/  LDG.E R4, desc[UR6][R4.64] ;  /* 0x0000000604047981 */ /* 0x000ea8000c1e1900 */
[----:B------:R0:W2:Y:S01]  /*0a40*/  LDG.E R6, desc[UR6][R6.64] ;  /* 0x0000000606067981 */ /* 0x0000a2000c1e1900 */
[----:B------:R-:W-:Y:S01]  /*0a50*/  VIADD R12, R12, 0x1 ;  /* 0x000000010c0c7836 */ /* 0x000fe20000000000 */
[----:B------:R-:W-:Y:S02]  /*0a60*/  IADD3 R14, P1, PT, R14, 0x4, RZ ;  /* 0x000000040e0e7810 */ /* 0x000fe40007f3e0ff */
[----:B------:R-:W-:Y:S02]  /*0a70*/  IADD3 R11, PT, PT, R11, 0x1, RZ ;  /* 0x000000010b0b7810 */ /* 0x000fe40007ffe0ff */
[----:B------:R-:W-:Y:S01]  /*0a80*/  ISETP.NE.AND P0, PT, R12, RZ, PT ;  /* 0x000000ff0c00720c */ /* 0x000fe20003f05270 */
[----:B0-----:R-:W-:-:S02]  /*0a90*/  IMAD.X R7, RZ, RZ, R7, P1 ;  /* 0x000000ffff077224 */ /* 0x001fc400008e0607 */
[----:B--2---:R-:W-:-:S10]  /*0aa0*/  FFMA R13, R4, R6, R13 ;  /* 0x00000006040d7223 */ /* 0x004fd4000000000d */
[----:B------:R-:W-:Y:S05]  /*0ab0*/  @P0 BRA `(.L_x_58) ;  /* 0xfffffffc00d40947 */ /* 0x000fea000383ffff */
.L_x_50:
[----:B0-----:R-:W-:Y:S05]  /*0ac0*/  BSYNC.RECONVERGENT B0 ;  /* 0x0000000000007941 */ /* 0x001fea0003800200 */
.L_x_49:
[----:B------:R-:W-:Y:S01]  /*0ad0*/  ISETP.GE.AND P0, PT, R0, UR8, PT ;  /* 0x0000000800007c0c */ /* 0x000fe2000bf06270 */
[----:B------:R-:W-:-:S12]  /*0ae0*/  BSSY.RECONVERGENT B0, `(.L_x_59) ;  /* 0x00000ab000007945 */ /* 0x000fd80003800200 */
[----:B------:R-:W-:Y:S05]  /*0af0*/  @P0 BRA `(.L_x_60) ;  /* 0x0000000800a40947 */ /* 0x000fea0003800000 */
[----:B------:R-:W-:Y:S01]  /*0b00*/  ISETP.NE.AND P0, PT, R8, R0, PT ;  /* 0x000000000800720c */ /* 0x000fe20003f05270 */
[----:B------:R-:W-:-:S12]  /*0b10*/  BSSY.RECONVERGENT B1, `(.L_x_61) ;  /* 0x000000a000017945 */ /* 0x000fd80003800200 */
[----:B------:R-:W-:Y:S05]  /*0b20*/  @!P0 BRA `(.L_x_62) ;  /* 0x0000000000208947 */ /* 0x000fea0003800000 */
[----:B------:R-:W0:Y:S01]  /*0b30*/  LDC.64 R2, c[0x0][0x388] ;  /* 0x0000e200ff027b82 */ /* 0x000e220000000a00 */
[----:B------:R-:W-:-:S07]  /*0b40*/  IADD3 R7, PT, PT, R9, R0, RZ ;  /* 0x0000000009077210 */ /* 0x000fce0007ffe0ff */
[----:B------:R-:W1:Y:S01]  /*0b50*/  LDC.64 R4, c[0x0][0x390] ;  /* 0x0000e400ff047b82 */ /* 0x000e620000000a00 */
[----:B0-----:R-:W-:-:S06]  /*0b60*/  IMAD.WIDE R2, R7, 0x4, R2 ;  /* 0x0000000407027825 */ /* 0x001fcc00078e0202 */
[----:B------:R-:W2:Y:S01]  /*0b70*/  LDG.E R2, desc[UR6][R2.64] ;  /* 0x0000000602027981 */ /* 0x000ea2000c1e1900 */
[----:B-1----:R-:W-:-:S06]  /*0b80*/  IMAD.WIDE.U32 R4, R0, 0x4, R4 ;  /* 0x0000000400047825 */ /* 0x002fcc00078e0004 */
[----:B------:R-:W2:Y:S02]  /*0b90*/  LDG.E R4, desc[UR6][R4.64] ;  /* 0x0000000604047981 */ /* 0x000ea4000c1e1900 */
[----:B--2---:R-:W-:-:S07]  /*0ba0*/  FFMA R13, R2, R4, R13 ;  /* 0x00000004020d7223 */ /* 0x004fce000000000d */
.L_x_62:
[----:B------:R-:W-:Y:S05]  /*0bb0*/  BSYNC.RECONVERGENT B1 ;  /* 0x0000000000017941 */ /* 0x000fea0003800200 */
.L_x_61:
[----:B------:R-:W-:-:S05]  /*0bc0*/  VIADD R0, R0, 0x1 ;  /* 0x0000000100007836 */ /* 0x000fca0000000000 */
[----:B------:R-:W-:-:S13]  /*0bd0*/  ISETP.GE.AND P0, PT, R0, UR8, PT ;  /* 0x0000000800007c0c */ /* 0x000fda000bf06270 */
[----:B------:R-:W-:Y:S05]  /*0be0*/  @P0 BRA `(.L_x_60) ;  /* 0x0000000800680947 */ /* 0x000fea0003800000 */
[C---:B------:R-:W-:Y:S01]  /*0bf0*/  IADD3 R2, PT, PT, R0.reuse, -UR8, RZ ;  /* 0x8000000800027c10 */ /* 0x040fe2000fffe0ff */
[----:B------:R-:W-:Y:S01]  /*0c00*/  BSSY.RECONVERGENT B1, `(.L_x_63) ;  /* 0x0000048000017945 */ /* 0x000fe20003800200 */
[----:B------:R-:W-:Y:S02]  /*0c10*/  IADD3 R10, PT, PT, -R0, UR8, RZ ;  /* 0x00000008000a7c10 */ /* 0x000fe4000fffe1ff */
[----:B------:R-:W-:Y:S02]  /*0c20*/  ISETP.GT.U32.AND P1, PT, R2, -0x10, PT ;  /* 0xfffffff00200780c */ /* 0x000fe40003f24070 */
[----:B------:R-:W-:-:S04]  /*0c30*/  LOP3.LUT R23, R10, 0xf, RZ, 0xc0, !PT ;  /* 0x0000000f0a177812 */ /* 0x000fc800078ec0ff */
[----:B------:R-:W-:-:S07]  /*0c40*/  ISETP.NE.AND P0, PT, R23, RZ, PT ;  /* 0x000000ff1700720c */ /* 0x000fce0003f05270 */
[----:B------:R-:W-:Y:S06]  /*0c50*/  @P1 BRA `(.L_x_64) ;  /* 0x0000000400081947 */ /* 0x000fec0003800000 */
[----:B------:R-:W0:Y:S01]  /*0c60*/  LDC.64 R2, c[0x0][0x390] ;  /* 0x0000e400ff027b82 */ /* 0x000e220000000a00 */
[----:B------:R-:W-:Y:S02]  /*0c70*/  LOP3.LUT R12, R10, 0xfffffff0, RZ, 0xc0, !PT ;  /* 0xfffffff00a0c7812 */ /* 0x000fe400078ec0ff */
[----:B------:R-:W-:-:S03]  /*0c80*/  IADD3 R11, PT, PT, R9, R0, RZ ;  /* 0x00000000090b7210 */ /* 0x000fc60007ffe0ff */
[----:B------:R-:W-:Y:S02]  /*0c90*/  IMAD.MOV R12, RZ, RZ, -R12 ;  /* 0x000000ffff0c7224 */ /* 0x000fe400078e0a0c */
[----:B------:R-:W1:Y:S01]  /*0ca0*/  LDC.64 R6, c[0x0][0x388] ;  /* 0x0000e200ff067b82 */ /* 0x000e620000000a00 */
[----:B0-----:R-:W-:-:S03]  /*0cb0*/  IMAD.WIDE.U32 R4, R0, 0x4, R2 ;  /* 0x0000000400047825 */ /* 0x001fc600078e0002 */
[----:B------:R-:W-:Y:S02]  /*0cc0*/  IADD3 R4, P1, PT, R4, 0x20, RZ ;  /* 0x0000002004047810 */ /* 0x000fe40007f3e0ff */
[----:B-1----:R-:W-:Y:S02]  /*0cd0*/  IADD3 R2, P2, PT, R6, 0x20, RZ ;  /* 0x0000002006027810 */ /* 0x002fe40007f5e0ff */
[----:B------:R-:W-:-:S03]  /*0ce0*/  IADD3.X R5, PT, PT, RZ, R5, RZ, P1, !PT ;  /* 0x00000005ff057210 */ /* 0x000fc60000ffe4ff */
[----:B------:R-:W-:-:S08]  /*0cf0*/  IMAD.X R3, RZ, RZ, R7, P2 ;  /* 0x000000ffff037224 */ /* 0x000fd000010e0607 */
.L_x_65:
[----:B------:R-:W-:Y:S01]  /*0d00*/  IMAD.WIDE R6, R11, 0x4, R2 ;  /* 0x000000040b067825 */ /* 0x000fe200078e0202 */
[----:B------:R-:W2:Y:S04]  /*0d10*/  LDG.E R17, desc[UR6][R4.64+-0x20] ;  /* 0xffffe00604117981 */ /* 0x000ea8000c1e1900 */
        /* <DEDUP_REMOVED lines=44> */
[----:B0-----:R-:W-:Y:S01]  /*0fe0*/  IADD3 R4, P2, PT, R4, 0x40, RZ ;  /* 0x0000004004047810 */ /* 0x001fe20007f5e0ff */
[----:B------:R-:W-:Y:S01]  /*0ff0*/  VIADD R0, R0, 0x10 ;  /* 0x0000001000007836 */ /* 0x000fe20000000000 */
[----:B------:R-:W-:Y:S02]  /*1000*/  IADD3 R11, PT, PT, R11, 0x10, RZ ;  /* 0x000000100b0b7810 */ /* 0x000fe40007ffe0ff */
[----:B------:R-:W-:Y:S01]  /*1010*/  IADD3.X R5, PT, PT, RZ, R5, RZ, P2, !PT ;  /* 0x00000005ff057210 */ /* 0x000fe200017fe4ff */
[----:B--2---:R-:W-:-:S04]  /*1020*/  FFMA R17, R17, R18, R20 ;  /* 0x0000001211117223 */ /* 0x004fc80000000014 */
[----:B---3--:R-:W-:-:S04]  /*1030*/  FFMA R13, R14, R13, R17 ;  /* 0x0000000d0e0d7223 */ /* 0x008fc80000000011 */
[----:B----4-:R-:W-:-:S04]  /*1040*/  FFMA R24, R24, R25, R13 ;  /* 0x0000001918187223 */ /* 0x010fc8000000000d */
[----:B------:R-:W-:-:S04]  /*1050*/  FFMA R16, R15, R16, R24 ;  /* 0x000000100f107223 */ /* 0x000fc80000000018 */
[----:B------:R-:W-:Y:S01]  /*1060*/  FFMA R13, R27, R26, R16 ;  /* 0x0000001a1b0d7223 */ /* 0x000fe20000000010 */
[----:B------:R-:W-:Y:S06]  /*1070*/  @P1 BRA `(.L_x_65) ;  /* 0xfffffffc00201947 */ /* 0x000fec000383ffff */
.L_x_64:
[----:B------:R-:W-:Y:S05]  /*1080*/  BSYNC.RECONVERGENT B1 ;  /* 0x0000000000017941 */ /* 0x000fea0003800200 */
.L_x_63:
[----:B------:R-:W-:Y:S05]  /*1090*/  @!P0 BRA `(.L_x_60) ;  /* 0x00000004003c8947 */ /* 0x000fea0003800000 */
[----:B------:R-:W-:Y:S01]  /*10a0*/  ISETP.GE.U32.AND P0, PT, R23, 0x8, PT ;  /* 0x000000081700780c */ /* 0x000fe20003f06070 */
[----:B------:R-:W-:Y:S01]  /*10b0*/  BSSY.RECONVERGENT B1, `(.L_x_66) ;  /* 0x0000022000017945 */ /* 0x000fe20003800200 */
[----:B------:R-:W-:-:S04]  /*10c0*/  LOP3.LUT R21, R10, 0x7, RZ, 0xc0, !PT ;  /* 0x000000070a157812 */ /* 0x000fc800078ec0ff */
[----:B------:R-:W-:-:S07]  /*10d0*/  ISETP.NE.AND P1, PT, R21, RZ, PT ;  /* 0x000000ff1500720c */ /* 0x000fce0003f25270 */
[----:B------:R-:W-:Y:S06]  /*10e0*/  @!P0 BRA `(.L_x_67) ;  /* 0x0000000000788947 */ /* 0x000fec0003800000 */
[----:B------:R-:W0:Y:S01]  /*10f0*/  LDC.64 R4, c[0x0][0x388] ;  /* 0x0000e200ff047b82 */ /* 0x000e220000000a00 */
[----:B------:R-:W-:-:S07]  /*1100*/  IADD3 R7, PT, PT, R9, R0, RZ ;  /* 0x0000000009077210 */ /* 0x000fce0007ffe0ff */
        /* <DEDUP_REMOVED lines=19> */
[----:B------:R-:W-:-:S02]  /*1240*/  VIADD R0, R0, 0x8 ;  /* 0x0000000800007836 */ /* 0x000fc40000000000 */
        /* <DEDUP_REMOVED lines=8> */
.L_x_67:
[----:B------:R-:W-:Y:S05]  /*12d0*/  BSYNC.RECONVERGENT B1 ;  /* 0x0000000000017941 */ /* 0x000fea0003800200 */
.L_x_66:
        /* <DEDUP_REMOVED lines=24> */
.L_x_69:
[----:B------:R-:W-:Y:S05]  /*1460*/  BSYNC.RECONVERGENT B1 ;  /* 0x0000000000017941 */ /* 0x000fea0003800200 */
.L_x_68:
[----:B------:R-:W-:Y:S05]  /*1470*/  @!P1 BRA `(.L_x_60) ;  /* 0x0000000000449947 */ /* 0x000fea0003800000 */
[----:B------:R-:W0:Y:S01]  /*1480*/  LDC.64 R4, c[0x0][0x390] ;  /* 0x0000e400ff047b82 */ /* 0x000e220000000a00 */
[----:B------:R-:W-:Y:S01]  /*1490*/  IADD3 R10, PT, PT, -R10, RZ, RZ ;  /* 0x000000ff0a0a7210 */ /* 0x000fe20007ffe1ff */
[----:B------:R-:W-:-:S06]  /*14a0*/  IMAD.IADD R11, R9, 0x1, R0 ;  /* 0x00000001090b7824 */ /* 0x000fcc00078e0200 */
[----:B------:R-:W1:Y:S01]  /*14b0*/  LDC.64 R2, c[0x0][0x388] ;  /* 0x0000e200ff027b82 */ /* 0x000e620000000a00 */
[----:B0-----:R-:W-:-:S04]  /*14c0*/  IMAD.WIDE.U32 R4, R0, 0x4, R4 ;  /* 0x0000000400047825 */ /* 0x001fc800078e0004 */
[----:B------:R-:W-:Y:S01]  /*14d0*/  IMAD.MOV.U32 R6, RZ, RZ, R4 ;  /* 0x000000ffff067224 */ /* 0x000fe200078e0004 */
[----:B------:R-:W-:-:S07]  /*14e0*/  MOV R7, R5 ;  /* 0x0000000500077202 */ /* 0x000fce0000000f00 */
.L_x_70:
[----:B-1----:R-:W-:Y:S01]  /*14f0*/  IMAD.WIDE R4, R11, 0x4, R2 ;  /* 0x000000040b047825 */ /* 0x002fe200078e0202 */
[----:B------:R0:W2:Y:S05]  /*1500*/  LDG.E R0, desc[UR6][R6.64] ;  /* 0x0000000606007981 */ /* 0x0000aa000c1e1900 */
[----:B------:R-:W2:Y:S01]  /*1510*/  LDG.E R4, desc[UR6][R4.64] ;  /* 0x0000000604047981 */ /* 0x000ea2000c1e1900 */
[----:B------:R-:W-:-:S04]  /*1520*/  IADD3 R10, PT, PT, R10, 0x1, RZ ;  /* 0x000000010a0a7810 */ /* 0x000fc80007ffe0ff */
[----:B------:R-:W-:Y:S02]  /*1530*/  ISETP.NE.AND P0, PT, R10, RZ, PT ;  /* 0x000000ff0a00720c */ /* 0x000fe40003f05270 */
[----:B0-----:R-:W-:Y:S02]  /*1540*/  IADD3 R6, P1, PT, R6, 0x4, RZ ;  /* 0x0000000406067810 */ /* 0x001fe40007f3e0ff */
[----:B------:R-:W-:-:S03]  /*1550*/  IADD3 R11, PT, PT, R11, 0x1, RZ ;  /* 0x000000010b0b7810 */ /* 0x000fc60007ffe0ff */
[----:B------:R-:W-:Y:S02]  /*1560*/  IMAD.X R7, RZ, RZ, R7, P1 ;  /* 0x000000ffff077224 */ /* 0x000fe400008e0607 */
[----:B--2---:R-:W-:-:S04]  /*1570*/  FFMA R13, R4, R0, R13 ;  /* 0x00000000040d7223 */ /* 0x004fc8000000000d */
[----:B------:R-:W-:Y:S05]  /*1580*/  @P0 BRA `(.L_x_70) ;  /* 0xfffffffc00d80947 */ /* 0x000fea000383ffff */
.L_x_60:
[----:B------:R-:W-:Y:S05]  /*1590*/  BSYNC.RECONVERGENT B0 ;  /* 0x0000000000007941 */ /* 0x000fea0003800200 */
.L_x_59:
[----:B------:R-:W0:Y:S01]  /*15a0*/  LDC.64 R4, c[0x0][0x388] ;  /* 0x0000e200ff047b82 */ /* 0x000e220000000a00 */
[----:B------:R-:W-:-:S07]  /*15b0*/  IADD3 R9, PT, PT, R8, R9, RZ ;  /* 0x0000000908097210 */ /* 0x000fce0007ffe0ff */
[----:B------:R-:W1:Y:S01]  /*15c0*/  LDC.64 R2, c[0x0][0x398] ;  /* 0x0000e600ff027b82 */ /* 0x000e620000000a00 */
[----:B0-----:R-:W-:-:S06]  /*15d0*/  IMAD.WIDE R4, R9, 0x4, R4 ;  /* 0x0000000409047825 */ /* 0x001fcc00078e0204 */
[----:B------:R-:W2:Y:S01]  /*15e0*/  LDG.E R5, desc[UR6][R4.64] ;  /* 0x0000000604057981 */ /* 0x000ea2000c1e1900 */
[----:B-1----:R-:W-:-:S05]  /*15f0*/  IMAD.WIDE R2, R8, 0x4, R2 ;  /* 0x0000000408027825 */ /* 0x002fca00078e0202 */
[----:B------:R-:W3:Y:S01]  /*1600*/  LDG.E R0, desc[UR6][R2.64] ;  /* 0x0000000602007981 */ /* 0x000ee2000c1e1900 */
[----:B------:R-:W-:Y:S01]  /*1610*/  BSSY.RECONVERGENT B0, `(.L_x_71) ;  /* 0x000000d000007945 */ /* 0x000fe20003800200 */
[----:B--2---:R-:W0:Y:S01]  /*1620*/  MUFU.RCP R6, R5 ;  /* 0x0000000500067308 */ /* 0x004e220000001000 */
[----:B---3--:R-:W-:-:S07]  /*1630*/  FADD R0, R0, -R13 ;  /* 0x8000000d00007221 */ /* 0x008fce0000000000 */
[----:B------:R-:W1:Y:S01]  /*1640*/  FCHK P0, R0, R5 ;  /* 0x0000000500007302 */ /* 0x000e620000000000 */
[----:B0-----:R-:W-:-:S04]  /*1650*/  FFMA R7, -R5, R6, 1 ;  /* 0x3f80000005077423 */ /* 0x001fc80000000106 */
[----:B------:R-:W-:-:S04]  /*1660*/  FFMA R7, R6, R7, R6 ;  /* 0x0000000706077223 */ /* 0x000fc80000000006 */
[----:B------:R-:W-:-:S04]  /*1670*/  FFMA R6, R0, R7, RZ ;  /* 0x0000000700067223 */ /* 0x000fc800000000ff */
[----:B------:R-:W-:-:S04]  /*1680*/  FFMA R9, -R5, R6, R0 ;  /* 0x0000000605097223 */ /* 0x000fc80000000100 */
[----:B------:R-:W-:Y:S01]  /*1690*/  FFMA R7, R7, R9, R6 ;  /* 0x0000000907077223 */ /* 0x000fe20000000006 */
[----:B-1----:R-:W-:Y:S06]  /*16a0*/  @!P0 BRA `(.L_x_72) ;  /* 0x00000000000c8947 */ /* 0x002fec0003800000 */
[----:B------:R-:W-:-:S07]  /*16b0*/  MOV R2, 0x16d0 ;  /* 0x000016d000027802 */ /* 0x000fce0000000f00 */
[----:B------:R-:W-:Y:S05]  /*16c0*/  CALL.REL.NOINC `($__internal_1_$__cuda_sm3x_div_rn_noftz_f32_slowpath) ;  /* 0x0000000000187944 */ /* 0x000fea0003c00000 */
[----:B------:R-:W-:-:S07]  /*16d0*/  MOV R7, R0 ;  /* 0x0000000000077202 */ /* 0x000fce0000000f00 */
.L_x_72:
[----:B------:R-:W-:Y:S05]  /*16e0*/  BSYNC.RECONVERGENT B0 ;  /* 0x0000000000007941 */ /* 0x000fea0003800200 */
.L_x_71:
[----:B------:R-:W0:Y:S02]  /*16f0*/  LDC.64 R2, c[0x0][0x380] ;  /* 0x0000e000ff027b82 */ /* 0x000e240000000a00 */
[----:B0-----:R-:W-:-:S05]  /*1700*/  IMAD.WIDE R8, R8, 0x4, R2 ;  /* 0x0000000408087825 */ /* 0x001fca00078e0202 */
[----:B------:R-:W-:Y:S01]  /*1710*/  STG.E desc[UR6][R8.64], R7 ;  /* 0x0000000708007986 */ /* 0x000fe2000c101906 */
[----:B------:R-:W-:Y:S05]  /*1720*/  EXIT ;  /* 0x000000000000794d */ /* 0x000fea0003800000 */
        .weak           $__internal_1_$__cuda_sm3x_div_rn_noftz_f32_slowpath
        .type           $__internal_1_$__cuda_sm3x_div_rn_noftz_f32_slowpath,@function
        .size           $__internal_1_$__cuda_sm3x_div_rn_noftz_f32_slowpath,(.L_x_86 - $__internal_1_$__cuda_sm3x_div_rn_noftz_f32_slowpath)
$__internal_1_$__cuda_sm3x_div_rn_noftz_f32_slowpath:
[----:B------:R-:W-:Y:S01]  /*1730*/  SHF.R.U32.HI R4, RZ, 0x17, R5 ;  /* 0x00000017ff047819 */ /* 0x000fe20000011605 */
[----:B------:R-:W-:Y:S01]  /*1740*/  BSSY.RECONVERGENT B1, `(.L_x_73) ;  /* 0x0000064000017945 */ /* 0x000fe20003800200 */
[----:B------:R-:W-:Y:S02]  /*1750*/  SHF.R.U32.HI R3, RZ, 0x17, R0 ;  /* 0x00000017ff037819 */ /* 0x000fe40000011600 */
[----:B------:R-:W-:Y:S02]  /*1760*/  LOP3.LUT R4, R4, 0xff, RZ, 0xc0, !PT ;  /* 0x000000ff04047812 */ /* 0x000fe400078ec0ff */
[----:B------:R-:W-:Y:S02]  /*1770*/  LOP3.LUT R10, R3, 0xff, RZ, 0xc0, !PT ;  /* 0x000000ff030a7812 */ /* 0x000fe400078ec0ff */
[----:B------:R-:W-:Y:S01]  /*1780*/  MOV R6, R0 ;  /* 0x0000000000067202 */ /* 0x000fe20000000f00 */
[----:B------:R-:W-:Y:S01]  /*1790*/  VIADD R9, R4, 0xffffffff ;  /* 0xffffffff04097836 */ /* 0x000fe20000000000 */
[----:B------:R-:W-:-:S04]  /*17a0*/  IADD3 R11, PT, PT, R10, -0x1, RZ ;  /* 0xffffffff0a0b7810 */ /* 0x000fc80007ffe0ff */
[----:B------:R-:W-:-:S04]  /*17b0*/  ISETP.GT.U32.AND P0, PT, R9, 0xfd, PT ;  /* 0x000000fd0900780c */ /* 0x000fc80003f04070 */
[----:B------:R-:W-:-:S13]  /*17c0*/  ISETP.GT.U32.OR P0, PT, R11, 0xfd, P0 ;  /* 0x000000fd0b00780c */ /* 0x000fda0000704470 */
[----:B------:R-:W-:Y:S01]  /*17d0*/  @!P0 IMAD.MOV.U32 R7, RZ, RZ, RZ ;  /* 0x000000ffff078224 */ /* 0x000fe200078e00ff */
[----:B------:R-:W-:Y:S06]  /*17e0*/  @!P0 BRA `(.L_x_74) ;  /* 0x0000000000608947 */ /* 0x000fec0003800000 */
[----:B------:R-:W-:Y:S02]  /*17f0*/  FSETP.GTU.FTZ.AND P0, PT, |R0|, +INF , PT ;  /* 0x7f8000000000780b */ /* 0x000fe40003f1c200 */
[----:B------:R-:W-:Y:S02]  /*1800*/  FSETP.GTU.FTZ.AND P1, PT, |R5|, +INF , PT ;  /* 0x7f8000000500780b */ /* 0x000fe40003f3c200 */
[----:B------:R-:W-:Y:S02]  /*1810*/  MOV R3, R5 ;  /* 0x0000000500037202 */ /* 0x000fe40000000f00 */
        /* <DEDUP_REMOVED lines=17> */
[----:B------:R-:W-:Y:S02]  /*1930*/  @!P0 IMAD.MOV.U32 R7, RZ, RZ, -0x40 ;  /* 0xffffffc0ff078424 */ /* 0x000fe400078e00ff */
[----:B------:R-:W-:Y:S01]  /*1940*/  @!P0 FFMA R6, R0, 1.84467440737095516160e+19, RZ ;  /* 0x5f80000000068823 */ /* 0x000fe200000000ff */
[----:B------:R-:W-:Y:S02]  /*1950*/  @!P1 FFMA R5, R3, 1.84467440737095516160e+19, RZ ;  /* 0x5f80000003059823 */ /* 0x000fe400000000ff */
[----:B------:R-:W-:-:S07]  /*1960*/  @!P1 IADD3 R7, PT, PT, R7, 0x40, RZ ;  /* 0x0000004007079810 */ /* 0x000fce0007ffe0ff */
.L_x_74:
[----:B------:R-:W-:Y:S01]  /*1970*/  LEA R0, R4, 0xc0800000, 0x17 ;  /* 0xc080000004007811 */ /* 0x000fe200078eb8ff */
[----:B------:R-:W-:Y:S01]  /*1980*/  VIADD R3, R10, 0xffffff81 ;  /* 0xffffff810a037836 */ /* 0x000fe20000000000 */
[----:B------:R-:W-:Y:S02]  /*1990*/  BSSY.RECONVERGENT B2, `(.L_x_79) ;  /* 0x0000035000027945 */ /* 0x000fe40003800200 */
[----:B------:R-:W-:Y:S01]  /*19a0*/  IADD3 R5, PT, PT, -R0, R5, RZ ;  /* 0x0000000500057210 */ /* 0x000fe20007ffe1ff */
[C---:B------:R-:W-:Y:S01]  /*19b0*/  IMAD R0, R3.reuse, -0x800000, R6 ;  /* 0xff80000003007824 */ /* 0x040fe200078e0206 */
[----:B------:R-:W-:Y:S02]  /*19c0*/  IADD3 R4, PT, PT, R3, 0x7f, -R4 ;  /* 0x0000007f03047810 */ /* 0x000fe40007ffe804 */
[----:B------:R-:W0:Y:S01]  /*19d0*/  MUFU.RCP R9, R5 ;  /* 0x0000000500097308 */ /* 0x000e220000001000 */
[----:B------:R-:W-:Y:S01]  /*19e0*/  FADD.FTZ R11, -R5, -RZ ;  /* 0x800000ff050b7221 */ /* 0x000fe20000010100 */
[----:B------:R-:W-:-:S03]  /*19f0*/  IADD3 R4, PT, PT, R4, R7, RZ ;  /* 0x0000000704047210 */ /* 0x000fc60007ffe0ff */
[----:B0-----:R-:W-:-:S04]  /*1a00*/  FFMA R10, R9, R11, 1 ;  /* 0x3f800000090a7423 */ /* 0x001fc8000000000b */
        /* <DEDUP_REMOVED lines=8> */
[----:B------:R-:W-:-:S05]  /*1a90*/  IADD3 R7, PT, PT, R3, R4, RZ ;  /* 0x0000000403077210 */ /* 0x000fca0007ffe0ff */
[----:B------:R-:W-:-:S05]  /*1aa0*/  VIADD R3, R7, 0xffffffff ;  /* 0xffffffff07037836 */ /* 0x000fca0000000000 */
        /* <DEDUP_REMOVED lines=9> */
[CCC-:B------:R-:W-:Y:S01]  /*1b40*/  FFMA.RZ R3, R13.reuse, R11.reuse, R6.reuse ;  /* 0x0000000b0d037223 */ /* 0x1c0fe2000000c006 */
[-CC-:B------:R-:W-:Y:S01]  /*1b50*/  FFMA.RM R4, R13, R11.reuse, R6.reuse ;  /* 0x0000000b0d047223 */ /* 0x180fe20000004006 */
[C---:B------:R-:W-:Y:S02]  /*1b60*/  ISETP.NE.AND P2, PT, R7.reuse, RZ, PT ;  /* 0x000000ff0700720c */ /* 0x040fe40003f45270 */
[----:B------:R-:W-:Y:S02]  /*1b70*/  ISETP.NE.AND P1, PT, R7, RZ, PT ;  /* 0x000000ff0700720c */ /* 0x000fe40003f25270 */
[----:B------:R-:W-:Y:S01]  /*1b80*/  LOP3.LUT R5, R3, 0x7fffff, RZ, 0xc0, !PT ;  /* 0x007fffff03057812 */ /* 0x000fe200078ec0ff */
[----:B------:R-:W-:Y:S01]  /*1b90*/  FFMA.RP R3, R13, R11, R6 ;  /* 0x0000000b0d037223 */ /* 0x000fe20000008006 */
[----:B------:R-:W-:Y:S02]  /*1ba0*/  IADD3 R6, PT, PT, R7, 0x20, RZ ;  /* 0x0000002007067810 */ /* 0x000fe40007ffe0ff */
[----:B------:R-:W-:-:S02]  /*1bb0*/  LOP3.LUT R5, R5, 0x800000, RZ, 0xfc, !PT ;  /* 0x0080000005057812 */ /* 0x000fc400078efcff */
[----:B------:R-:W-:Y:S02]  /*1bc0*/  IADD3 R7, PT, PT, -R7, RZ, RZ ;  /* 0x000000ff07077210 */ /* 0x000fe40007ffe1ff */
[----:B------:R-:W-:Y:S02]  /*1bd0*/  SHF.L.U32 R6, R5, R6, RZ ;  /* 0x0000000605067219 */ /* 0x000fe400000006ff */
[----:B------:R-:W-:Y:S02]  /*1be0*/  FSETP.NEU.FTZ.AND P0, PT, R3, R4, PT ;  /* 0x000000040300720b */ /* 0x000fe40003f1d000 */
[----:B------:R-:W-:Y:S02]  /*1bf0*/  SEL R4, R7, RZ, P2 ;  /* 0x000000ff07047207 */ /* 0x000fe40001000000 */
[----:B------:R-:W-:Y:S02]  /*1c00*/  ISETP.NE.AND P1, PT, R6, RZ, P1 ;  /* 0x000000ff0600720c */ /* 0x000fe40000f25270 */
[----:B------:R-:W-:-:S02]  /*1c10*/  SHF.R.U32.HI R4, RZ, R4, R5 ;  /* 0x00000004ff047219 */ /* 0x000fc40000011605 */
[----:B------:R-:W-:Y:S02]  /*1c20*/  PLOP3.LUT P0, PT, P0, P1, PT, 0xf8, 0x8f ;  /* 0x00000000008f781c */ /* 0x000fe40000703f70 */
[----:B------:R-:W-:Y:S02]  /*1c30*/  SHF.R.U32.HI R6, RZ, 0x1, R4 ;  /* 0x00000001ff067819 */ /* 0x000fe40000011604 */
[----:B------:R-:W-:-:S04]  /*1c40*/  SEL R3, RZ, 0x1, !P0 ;  /* 0x00000001ff037807 */ /* 0x000fc80004000000 */
[----:B------:R-:W-:-:S04]  /*1c50*/  LOP3.LUT R3, R3, 0x1, R6, 0xf8, !PT ;  /* 0x0000000103037812 */ /* 0x000fc800078ef806 */
[----:B------:R-:W-:-:S05]  /*1c60*/  LOP3.LUT R3, R3, R4, RZ, 0xc0, !PT ;  /* 0x0000000403037212 */ /* 0x000fca00078ec0ff */
[----:B------:R-:W-:-:S05]  /*1c70*/  IMAD.IADD R3, R6, 0x1, R3 ;  /* 0x0000000106037824 */ /* 0x000fca00078e0203 */
[----:B------:R-:W-:Y:S01]  /*1c80*/  LOP3.LUT R0, R3, R0, RZ, 0xfc, !PT ;  /* 0x0000000003007212 */ /* 0x000fe200078efcff */
[----:B------:R-:W-:Y:S06]  /*1c90*/  BRA `(.L_x_82) ;  /* 0x0000000000107947 */ /* 0x000fec0003800000 */
.L_x_81:
[----:B------:R-:W-:-:S04]  /*1ca0*/  LOP3.LUT R0, R0, 0x80000000, RZ, 0xc0, !PT ;  /* 0x8000000000007812 */ /* 0x000fc800078ec0ff */
[----:B------:R-:W-:Y:S01]  /*1cb0*/  LOP3.LUT R0, R0, 0x7f800000, RZ, 0xfc, !PT ;  /* 0x7f80000000007812 */ /* 0x000fe200078efcff */
[----:B------:R-:W-:Y:S06]  /*1cc0*/  BRA `(.L_x_82) ;  /* 0x0000000000047947 */ /* 0x000fec0003800000 */
.L_x_80:
[----:B------:R-:W-:-:S07]  /*1cd0*/  LEA R0, R4, R0, 0x17 ;  /* 0x0000000004007211 */ /* 0x000fce00078eb8ff */
.L_x_82:
[----:B------:R-:W-:Y:S05]  /*1ce0*/  BSYNC.RECONVERGENT B2 ;  /* 0x0000000000027941 */ /* 0x000fea0003800200 */
.L_x_79:
[----:B------:R-:W-:Y:S05]  /*1cf0*/  BRA `(.L_x_83) ;  /* 0x0000000000207947 */ /* 0x000fea0003800000 */
.L_x_78:
[----:B------:R-:W-:-:S04]  /*1d00*/  LOP3.LUT R0, R5, 0x80000000, R6, 0x48, !PT ;  /* 0x8000000005007812 */ /* 0x000fc800078e4806 */
[----:B------:R-:W-:Y:S01]  /*1d10*/  LOP3.LUT R0, R0, 0x7f800000, RZ, 0xfc, !PT ;  /* 0x7f80000000007812 */ /* 0x000fe200078efcff */
[----:B------:R-:W-:Y:S06]  /*1d20*/  BRA `(.L_x_83) ;  /* 0x0000000000147947 */ /* 0x000fec0003800000 */
.L_x_77:
[----:B------:R-:W-:Y:S01]  /*1d30*/  LOP3.LUT R0, R5, 0x80000000, R6, 0x48, !PT ;  /* 0x8000000005007812 */ /* 0x000fe200078e4806 */
[----:B------:R-:W-:Y:S06]  /*1d40*/  BRA `(.L_x_83) ;  /* 0x00000000000c7947 */ /* 0x000fec0003800000 */
.L_x_76:
[----:B------:R-:W0:Y:S01]  /*1d50*/  MUFU.RSQ R0, -QNAN ;  /* 0xffc0000000007908 */ /* 0x000e220000001400 */
[----:B------:R-:W-:Y:S05]  /*1d60*/  BRA `(.L_x_83) ;  /* 0x0000000000047947 */ /* 0x000fea0003800000 */
.L_x_75:
[----:B------:R-:W-:-:S07]  /*1d70*/  FADD.FTZ R0, R0, R3 ;  /* 0x0000000300007221 */ /* 0x000fce0000010000 */
.L_x_83:
[----:B------:R-:W-:Y:S05]  /*1d80*/  BSYNC.RECONVERGENT B1 ;  /* 0x0000000000017941 */ /* 0x000fea0003800200 */
.L_x_73:
[----:B------:R-:W-:-:S04]  /*1d90*/  HFMA2 R3, -RZ, RZ, 0, 0 ;  /* 0x00000000ff037431 */ /* 0x000fc800000001ff */
[----:B0-----:R-:W-:Y:S05]  /*1da0*/  RET.REL.NODEC R2 `(_Z25jacobiUnOptimizedOnDevicePfS_S_S_i) ;  /* 0xffffffe002947950 */ /* 0x001fea0003c3ffff */
.L_x_84:
        /* <DEDUP_REMOVED lines=13> */
.L_x_86:


//--------------------- .nv.shared._Z23jacobiOptimizedOnDevicePfS_S_i --------------------------
	.section	.nv.shared._Z23jacobiOptimizedOnDevicePfS_S_i,"aw",@nobits
	.sectionflags	@""
	.align	4
.nv.shared._Z23jacobiOptimizedOnDevicePfS_S_i:
	.zero		1280


//--------------------- .nv.shared.reserved.0     --------------------------
	.section	.nv.shared.reserved.0,"aw",@nobits
	.weak		__nv_reservedSMEM_offset_0_alias
	.size		__nv_reservedSMEM_offset_0_alias, 0, 64
	.other		__nv_reservedSMEM_offset_0_alias,@"STO_CUDA_RESERVED_SHARED STV_DEFAULT"
__nv_reservedSMEM_offset_0_alias:
	.zero		0
	.zero		64


//--------------------- .nv.constant0._Z23jacobiOptimizedOnDevicePfS_S_i --------------------------
	.section	.nv.constant0._Z23jacobiOptimizedOnDevicePfS_S_i,"a",@progbits
	.sectionflags	@""
	.align	4
.nv.constant0._Z23jacobiOptimizedOnDevicePfS_S_i:
	.zero		924


//--------------------- .nv.constant0._Z25jacobiUnOptimizedOnDevicePfS_S_S_i --------------------------
	.section	.nv.constant0._Z25jacobiUnOptimizedOnDevicePfS_S_S_i,"a",@progbits
	.sectionflags	@""
	.align	4
.nv.constant0._Z25jacobiUnOptimizedOnDevicePfS_S_S_i:
	.zero		932


//--------------------- SYMBOLS --------------------------

	.type		.nv.reservedSmem.offset0,@object
	.size		.nv.reservedSmem.offset0,0x4
	.type		.nv.reservedSmem.cap,@object
	.size		.nv.reservedSmem.cap,0x4
